	.target	sm_90a

	.elftype	@"ET_EXEC"


//--------------------- .note.nv.tkinfo           --------------------------
	.section	.note.nv.tkinfo,"",@"SHT_NOTE"
	.sectionflags	@"SHF_NOTE_NV_TKINFO"
	.tkinfo
        /*0018*/ 	.word	0x00000002
        /*0030*/ 	.string	""
        /*0030*/ 	.string	"ptxas"
        /*0030*/ 	.string	"Cuda compilation tools, release 13.0, V13.0.88"
        /*0030*/ 	.string	"Build cuda_13.0.r13.0/compiler.36424714_0"
        /*0030*/ 	.string	"-arch sm_90a -m 64 "



//--------------------- .note.nv.cuinfo           --------------------------
	.section	.note.nv.cuinfo,"",@"SHT_NOTE"
	.sectionflags	@"SHF_NOTE_NV_CUINFO"
        /*0018*/ 	.short	0x0002
        /*001a*/ 	.short	0x005a
        /*001c*/ 	.short	0x0082
	.zero		2


//--------------------- .nv.info                  --------------------------
	.section	.nv.info,"",@"SHT_CUDA_INFO"
	.align	4


	//----- nvinfo : EIATTR_REGCOUNT
	.align		4
        /*0000*/ 	.byte	0x04, 0x2f
        /*0002*/ 	.short	(.L_12 - .L_11)
	.align		4
.L_11:
        /*0004*/ 	.word	index@(_ZN7cutlass13device_kernelINS_4gemm6kernel13GemmUniversalIN4cute5tupleIJiiiiEEENS1_10collective13CollectiveMmaINS1_37MainloopSm90TmaGmmaWarpSpecializedFP8ILi4ENS5_IJNS4_1CILi2EEESB_NSA_ILi1EEEEEENS1_35KernelTmaWarpSpecializedCooperativeEEENS5_IJNSA_ILi256EEENSA_ILi128EEENSA_ILi32EEEEEENS_12float_e5m2_tENS5_IJlSC_lEEESK_SL_NS4_8TiledMMAINS4_8MMA_AtomIJNS4_4SM904GMMA31MMA_64x128x32_F32E5M2E5M2_SS_TNILNSP_7ScaleInE1ELSR_1EEEEEENS4_6LayoutINS5_IJSB_SC_SC_EEENS5_IJSC_NSA_ILi0EEESW_EEEEENS5_IJNS4_10UnderscoreESZ_SZ_EEEEENS4_23SM90_TMA_LOAD_MULTICASTENS4_14ComposedLayoutINS4_7SwizzleILi1ELi4ELi3EEENS4_18smem_ptr_flag_bitsILi8EEENSU_INS5_IJNSA_ILi8EEESI_EEENS5_IJSI_SC_EEEEEEEvNS4_8identityES12_S1C_vS1D_EENS_8epilogue10collective6detail29Sm90TmaWarpSpecializedAdapterINS1G_15DefaultEpilogueISK_SL_SL_NS1F_6thread17LinearCombinationISK_Li1EffLNS1K_9ScaleType4KindE0ELNS_15FloatRoundStyleE2ESK_EENS1_15EpilogueDefaultEEEEEvvEEEEvNT_6ParamsE)
        /*0008*/ 	.word	0x000000a8


	//----- nvinfo : EIATTR_FRAME_SIZE
	.align		4
.L_12:
        /*000c*/ 	.byte	0x04, 0x11
        /*000e*/ 	.short	(.L_14 - .L_13)
	.align		4
.L_13:
        /*0010*/ 	.word	index@(_ZN7cutlass13device_kernelINS_4gemm6kernel13GemmUniversalIN4cute5tupleIJiiiiEEENS1_10collective13CollectiveMmaINS1_37MainloopSm90TmaGmmaWarpSpecializedFP8ILi4ENS5_IJNS4_1CILi2EEESB_NSA_ILi1EEEEEENS1_35KernelTmaWarpSpecializedCooperativeEEENS5_IJNSA_ILi256EEENSA_ILi128EEENSA_ILi32EEEEEENS_12float_e5m2_tENS5_IJlSC_lEEESK_SL_NS4_8TiledMMAINS4_8MMA_AtomIJNS4_4SM904GMMA31MMA_64x128x32_F32E5M2E5M2_SS_TNILNSP_7ScaleInE1ELSR_1EEEEEENS4_6LayoutINS5_IJSB_SC_SC_EEENS5_IJSC_NSA_ILi0EEESW_EEEEENS5_IJNS4_10UnderscoreESZ_SZ_EEEEENS4_23SM90_TMA_LOAD_MULTICASTENS4_14ComposedLayoutINS4_7SwizzleILi1ELi4ELi3EEENS4_18smem_ptr_flag_bitsILi8EEENSU_INS5_IJNSA_ILi8EEESI_EEENS5_IJSI_SC_EEEEEEEvNS4_8identityES12_S1C_vS1D_EENS_8epilogue10collective6detail29Sm90TmaWarpSpecializedAdapterINS1G_15DefaultEpilogueISK_SL_SL_NS1F_6thread17LinearCombinationISK_Li1EffLNS1K_9ScaleType4KindE0ELNS_15FloatRoundStyleE2ESK_EENS1_15EpilogueDefaultEEEEEvvEEEEvNT_6ParamsE)
        /*0014*/ 	.word	0x00000108


	//----- nvinfo : EIATTR_MIN_STACK_SIZE
	.align		4
.L_14:
        /*0018*/ 	.byte	0x04, 0x12
        /*001a*/ 	.short	(.L_16 - .L_15)
	.align		4
.L_15:
        /*001c*/ 	.word	index@(_ZN7cutlass13device_kernelINS_4gemm6kernel13GemmUniversalIN4cute5tupleIJiiiiEEENS1_10collective13CollectiveMmaINS1_37MainloopSm90TmaGmmaWarpSpecializedFP8ILi4ENS5_IJNS4_1CILi2EEESB_NSA_ILi1EEEEEENS1_35KernelTmaWarpSpecializedCooperativeEEENS5_IJNSA_ILi256EEENSA_ILi128EEENSA_ILi32EEEEEENS_12float_e5m2_tENS5_IJlSC_lEEESK_SL_NS4_8TiledMMAINS4_8MMA_AtomIJNS4_4SM904GMMA31MMA_64x128x32_F32E5M2E5M2_SS_TNILNSP_7ScaleInE1ELSR_1EEEEEENS4_6LayoutINS5_IJSB_SC_SC_EEENS5_IJSC_NSA_ILi0EEESW_EEEEENS5_IJNS4_10UnderscoreESZ_SZ_EEEEENS4_23SM90_TMA_LOAD_MULTICASTENS4_14ComposedLayoutINS4_7SwizzleILi1ELi4ELi3EEENS4_18smem_ptr_flag_bitsILi8EEENSU_INS5_IJNSA_ILi8EEESI_EEENS5_IJSI_SC_EEEEEEEvNS4_8identityES12_S1C_vS1D_EENS_8epilogue10collective6detail29Sm90TmaWarpSpecializedAdapterINS1G_15DefaultEpilogueISK_SL_SL_NS1F_6thread17LinearCombinationISK_Li1EffLNS1K_9ScaleType4KindE0ELNS_15FloatRoundStyleE2ESK_EENS1_15EpilogueDefaultEEEEEvvEEEEvNT_6ParamsE)
        /*0020*/ 	.word	0x00000108
.L_16:


//--------------------- .nv.compat                --------------------------
	.section	.nv.compat,"",@"SHT_CUDA_COMPAT_INFO"
	.align	4
        /*0000*/ 	.byte	0x02, 0x09, 0x01, 0x00, 0x02, 0x02, 0x04, 0x00, 0x02, 0x05, 0x05, 0x00, 0x03, 0x07, 0x01, 0x01
        /*0010*/ 	.byte	0x02, 0x03, 0x01, 0x00, 0x02, 0x06, 0x01, 0x00, 0x04, 0x0b, 0x08, 0x00, 0x00, 0x00, 0x00, 0x00
        /*0020*/ 	.byte	0x00, 0x00, 0x00, 0x00


//--------------------- .nv.info._ZN7cutlass13device_kernelINS_4gemm6kernel13GemmUniversalIN4cute5tupleIJiiiiEEENS1_10collective13CollectiveMmaINS1_37MainloopSm90TmaGmmaWarpSpecializedFP8ILi4ENS5_IJNS4_1CILi2EEESB_NSA_ILi1EEEEEENS1_35KernelTmaWarpSpecializedCooperativeEEENS5_IJNSA_ILi256EEENSA_ILi128EEENSA_ILi32EEEEEENS_12float_e5m2_tENS5_IJlSC_lEEESK_SL_NS4_8TiledMMAINS4_8MMA_AtomIJNS4_4SM904GMMA31MMA_64x128x32_F32E5M2E5M2_SS_TNILNSP_7ScaleInE1ELSR_1EEEEEENS4_6LayoutINS5_IJSB_SC_SC_EEENS5_IJSC_NSA_ILi0EEESW_EEEEENS5_IJNS4_10UnderscoreESZ_SZ_EEEEENS4_23SM90_TMA_LOAD_MULTICASTENS4_14ComposedLayoutINS4_7SwizzleILi1ELi4ELi3EEENS4_18smem_ptr_flag_bitsILi8EEENSU_INS5_IJNSA_ILi8EEESI_EEENS5_IJSI_SC_EEEEEEEvNS4_8identityES12_S1C_vS1D_EENS_8epilogue10collective6detail29Sm90TmaWarpSpecializedAdapterINS1G_15DefaultEpilogueISK_SL_SL_NS1F_6thread17LinearCombinationISK_Li1EffLNS1K_9ScaleType4KindE0ELNS_15FloatRoundStyleE2ESK_EENS1_15EpilogueDefaultEEEEEvvEEEEvNT_6ParamsE --------------------------
	.section	.nv.info._ZN7cutlass13device_kernelINS_4gemm6kernel13GemmUniversalIN4cute5tupleIJiiiiEEENS1_10collective13CollectiveMmaINS1_37MainloopSm90TmaGmmaWarpSpecializedFP8ILi4ENS5_IJNS4_1CILi2EEESB_NSA_ILi1EEEEEENS1_35KernelTmaWarpSpecializedCooperativeEEENS5_IJNSA_ILi256EEENSA_ILi128EEENSA_ILi32EEEEEENS_12float_e5m2_tENS5_IJlSC_lEEESK_SL_NS4_8TiledMMAINS4_8MMA_AtomIJNS4_4SM904GMMA31MMA_64x128x32_F32E5M2E5M2_SS_TNILNSP_7ScaleInE1ELSR_1EEEEEENS4_6LayoutINS5_IJSB_SC_SC_EEENS5_IJSC_NSA_ILi0EEESW_EEEEENS5_IJNS4_10UnderscoreESZ_SZ_EEEEENS4_23SM90_TMA_LOAD_MULTICASTENS4_14ComposedLayoutINS4_7SwizzleILi1ELi4ELi3EEENS4_18smem_ptr_flag_bitsILi8EEENSU_INS5_IJNSA_ILi8EEESI_EEENS5_IJSI_SC_EEEEEEEvNS4_8identityES12_S1C_vS1D_EENS_8epilogue10collective6detail29Sm90TmaWarpSpecializedAdapterINS1G_15DefaultEpilogueISK_SL_SL_NS1F_6thread17LinearCombinationISK_Li1EffLNS1K_9ScaleType4KindE0ELNS_15FloatRoundStyleE2ESK_EENS1_15EpilogueDefaultEEEEEvvEEEEvNT_6ParamsE,"",@"SHT_CUDA_INFO"
	.sectionflags	@""
	.align	4


	//----- nvinfo : EIATTR_CUDA_API_VERSION
	.align		4
        /*0000*/ 	.byte	0x04, 0x37
        /*0002*/ 	.short	(.L_18 - .L_17)
.L_17:
        /*0004*/ 	.word	0x00000082


	//----- nvinfo : EIATTR_KPARAM_INFO
	.align		4
.L_18:
        /*0008*/ 	.byte	0x04, 0x17
        /*000a*/ 	.short	(.L_20 - .L_19)
.L_19:
        /*000c*/ 	.word	0x00000000
        /*0010*/ 	.short	0x0000
        /*0012*/ 	.short	0x0070
        /*0014*/ 	.byte	0x00, 0xf0, 0x01, 0x10


	//----- nvinfo : EIATTR_SPARSE_MMA_MASK
	.align		4
.L_20:
        /*0018*/ 	.byte	0x03, 0x50
        /*001a*/ 	.short	0x0000


	//----- nvinfo : EIATTR_MAXREG_COUNT
	.align		4
        /*001c*/ 	.byte	0x03, 0x1b
        /*001e*/ 	.short	0x00a8


	//----- nvinfo : EIATTR_NUM_BARRIERS
	.align		4
        /*0020*/ 	.byte	0x02, 0x4c
        /*0022*/ 	.byte	0x01
	.zero		1


	//----- nvinfo : EIATTR_ANNOTATIONS
	.align		4
        /*0024*/ 	.byte	0x04, 0x55
        /*0026*/ 	.short	(.L_22 - .L_21)


	//   ....[0]....
.L_21:
        /*0028*/ 	.word	0x00000001
        /*002c*/ 	.byte	0x10, 0x07, 0x00, 0x00, 0x01, 0x00, 0x00, 0x00, 0x00, 0x08, 0x00, 0x00, 0x01, 0x00, 0x00, 0x00
        /* <DEDUP_REMOVED lines=199> */
        /*0cac*/ 	.byte	0x90, 0x05, 0x01, 0x00


	//----- nvinfo : EIATTR_MERCURY_ISA_VERSION
	.align		4
.L_22:
        /*0cb0*/ 	.byte	0x03, 0x5f
        /*0cb2*/ 	.short	0x0101


	//----- nvinfo : EIATTR_INT_WARP_WIDE_INSTR_OFFSETS
	.align		4
        /*0cb4*/ 	.byte	0x04, 0x31
        /*0cb6*/ 	.short	(.L_24 - .L_23)


	//   ....[0]....
.L_23:
        /*0cb8*/ 	.word	0x00000550


	//   ....[1]....
        /*0cbc*/ 	.word	0x00000570


	//   ....[2]....
        /*0cc0*/ 	.word	0x000006e0


	//   ....[3]....
        /*0cc4*/ 	.word	0x00005250


	//----- nvinfo : EIATTR_COOP_GROUP_MASK_REGIDS
	.align		4
.L_24:
        /*0cc8*/ 	.byte	0x04, 0x29
        /*0cca*/ 	.short	(.L_26 - .L_25)


	//   ....[0]....
.L_25:
        /*0ccc*/ 	.word	0xffffffff


	//   ....[1]....
        /*0cd0*/ 	.word	0xffffffff


	//   ....[2]....
        /*0cd4*/ 	.word	0xffffffff


	//   ....[3]....
        /*0cd8*/ 	.word	0xffffffff


	//   ....[4]....
        /*0cdc*/ 	.word	0xffffffff


	//   ....[5]....
        /*0ce0*/ 	.word	0xffffffff


	//----- nvinfo : EIATTR_COOP_GROUP_INSTR_OFFSETS
	.align		4
.L_26:
        /*0ce4*/ 	.byte	0x04, 0x28
        /*0ce6*/ 	.short	(.L_28 - .L_27)


	//   ....[0]....
.L_27:
        /*0ce8*/ 	.word	0x00000070


	//   ....[1]....
        /*0cec*/ 	.word	0x00000080


	//   ....[2]....
        /*0cf0*/ 	.word	0x000001a0


	//   ....[3]....
        /*0cf4*/ 	.word	0x000003c0


	//   ....[4]....
        /*0cf8*/ 	.word	0x00000840


	//   ....[5]....
        /*0cfc*/ 	.word	0x000015c0


	//----- nvinfo : EIATTR_REG_RECONFIG
	.align		4
.L_28:
        /*0d00*/ 	.byte	0x01, 0x54
	.zero		2


	//----- nvinfo : EIATTR_MBARRIER_INSTR_OFFSETS
	.align		4
        /*0d04*/ 	.byte	0x04, 0x39
        /*0d06*/ 	.short	(.L_30 - .L_29)


	//   ....[0]....
.L_29:
        /*0d08*/ 	.word	0x00000320
        /*0d0c*/ 	.word	0x000000ff
        /*0d10*/ 	.word	0x00000000
        /*0d14*/ 	.short	0x0100
        /*0d16*/ 	.byte	0x09
	.zero		1


	//   ....[1]....
        /*0d18*/ 	.word	0x00000330
        /*0d1c*/ 	.word	0x000000ff
        /*0d20*/ 	.word	0x00000020
        /*0d24*/ 	.short	0x0100
        /*0d26*/ 	.byte	0x09
	.zero		1


	//   ....[2]....
        /*0d28*/ 	.word	0x00000340
        /*0d2c*/ 	.word	0x000000ff
        /*0d30*/ 	.word	0x00000008
        /*0d34*/ 	.short	0x0100
        /*0d36*/ 	.byte	0x09
	.zero		1


	//   ....[3]....
        /*0d38*/ 	.word	0x00000350
        /*0d3c*/ 	.word	0x000000ff
        /*0d40*/ 	.word	0x00000028
        /*0d44*/ 	.short	0x0100
        /*0d46*/ 	.byte	0x09
	.zero		1


	//   ....[4]....
        /*0d48*/ 	.word	0x00000360
        /*0d4c*/ 	.word	0x000000ff
        /*0d50*/ 	.word	0x00000010
        /*0d54*/ 	.short	0x0100
        /*0d56*/ 	.byte	0x09
	.zero		1


	//   ....[5]....
        /*0d58*/ 	.word	0x00000370
        /*0d5c*/ 	.word	0x000000ff
        /*0d60*/ 	.word	0x00000030
        /*0d64*/ 	.short	0x0100
        /*0d66*/ 	.byte	0x09
	.zero		1


	//   ....[6]....
        /*0d68*/ 	.word	0x00000380
        /*0d6c*/ 	.word	0x000000ff
        /*0d70*/ 	.word	0x00000018
        /*0d74*/ 	.short	0x0100
        /*0d76*/ 	.byte	0x09
	.zero		1


	//   ....[7]....
        /*0d78*/ 	.word	0x00000390
        /*0d7c*/ 	.word	0x000000ff
        /*0d80*/ 	.word	0x00000038
        /*0d84*/ 	.short	0x0100
        /*0d86*/ 	.byte	0x09
	.zero		1


	//   ....[8]....
        /*0d88*/ 	.word	0x00000770
        /*0d8c*/ 	.word	0x000000ff
        /*0d90*/ 	.word	0x00000050
        /*0d94*/ 	.short	0x0100
        /*0d96*/ 	.byte	0x06
	.zero		1


	//   ....[9]....
        /*0d98*/ 	.word	0x000007e0
        /*0d9c*/ 	.word	0x000000ff
        /*0da0*/ 	.word	0x00000058
        /*0da4*/ 	.short	0x0100
        /*0da6*/ 	.byte	0x06
	.zero		1


	//   ....[10]....
        /*0da8*/ 	.word	0x00001dd0
        /*0dac*/ 	.word	0x000000ff
        /*0db0*/ 	.word	0x00000000
        /*0db4*/ 	.short	0x010a
        /*0db6*/ 	.byte	0x07
	.zero		1


	//   ....[11]....
        /*0db8*/ 	.word	0x00001e30
        /*0dbc*/ 	.word	0x000000ff
        /*0dc0*/ 	.word	0x00000000
        /*0dc4*/ 	.short	0x010a
        /*0dc6*/ 	.byte	0x07
	.zero		1


	//   ....[12]....
        /*0dc8*/ 	.word	0x00003000
        /*0dcc*/ 	.word	0x000000ff
        /*0dd0*/ 	.word	0x00000000
        /*0dd4*/ 	.short	0x010a
        /*0dd6*/ 	.byte	0x09
	.zero		1


	//   ....[13]....
        /*0dd8*/ 	.word	0x00003040
        /*0ddc*/ 	.word	0x000000ff
        /*0de0*/ 	.word	0x00000000
        /*0de4*/ 	.short	0x010a
        /*0de6*/ 	.byte	0x09
	.zero		1


	//   ....[14]....
        /*0de8*/ 	.word	0x000040b0
        /*0dec*/ 	.word	0x000000e5
        /*0df0*/ 	.word	0x00000000
        /*0df4*/ 	.short	0x0101
        /*0df6*/ 	.byte	0x3f
	.zero		1


	//   ....[15]....
        /*0df8*/ 	.word	0x000052e0
        /*0dfc*/ 	.word	0x00000018
        /*0e00*/ 	.word	0x00000000
        /*0e04*/ 	.short	0x0101
        /*0e06*/ 	.byte	0x3f
	.zero		1


	//   ....[16]....
        /*0e08*/ 	.word	0x0000f760
        /*0e0c*/ 	.word	0x0000000b
        /*0e10*/ 	.word	0x00000020
        /*0e14*/ 	.short	0x010a
        /*0e16*/ 	.byte	0x3f
	.zero		1


	//   ....[17]....
        /*0e18*/ 	.word	0x0000fba0
        /*0e1c*/ 	.word	0x00000003
        /*0e20*/ 	.word	0x00000058
        /*0e24*/ 	.short	0x0101
        /*0e26*/ 	.byte	0x3f
	.zero		1


	//   ....[18]....
        /*0e28*/ 	.word	0x000102e0
        /*0e2c*/ 	.word	0x00000007
        /*0e30*/ 	.word	0x00000000
        /*0e34*/ 	.short	0x010a
        /*0e36*/ 	.byte	0x3f
	.zero		1


	//   ....[19]....
        /*0e38*/ 	.word	0x00010360
        /*0e3c*/ 	.word	0x00000009
        /*0e40*/ 	.word	0x00000000
        /*0e44*/ 	.short	0x010a
        /*0e46*/ 	.byte	0x3f
	.zero		1


	//   ....[20]....
        /*0e48*/ 	.word	0x000103f0
        /*0e4c*/ 	.word	0x00000006
        /*0e50*/ 	.word	0x00000000
        /*0e54*/ 	.short	0x010a
        /*0e56*/ 	.byte	0x3f
	.zero		1


	//   ....[21]....
        /*0e58*/ 	.word	0x00010480
        /*0e5c*/ 	.word	0x00000003
        /*0e60*/ 	.word	0x00000000
        /*0e64*/ 	.short	0x010a
        /*0e66*/ 	.byte	0x3f
	.zero		1


	//   ....[22]....
        /*0e68*/ 	.word	0x000104f0
        /*0e6c*/ 	.word	0x00000003
        /*0e70*/ 	.word	0x00000000
        /*0e74*/ 	.short	0x010a
        /*0e76*/ 	.byte	0x3f
	.zero		1


	//   ....[23]....
        /*0e78*/ 	.word	0x00010560
        /*0e7c*/ 	.word	0x00000000
        /*0e80*/ 	.word	0x00000000
        /*0e84*/ 	.short	0x010a
        /*0e86*/ 	.byte	0x3f
	.zero		1


	//   ....[24]....
        /*0e88*/ 	.word	0x00010640
        /*0e8c*/ 	.word	0x0000000b
        /*0e90*/ 	.word	0x00000020
        /*0e94*/ 	.short	0x010a
        /*0e96*/ 	.byte	0x3f
	.zero		1


	//   ....[25]....
        /*0e98*/ 	.word	0x00010710
        /*0e9c*/ 	.word	0x00000007
        /*0ea0*/ 	.word	0x00000000
        /*0ea4*/ 	.short	0x010a
        /*0ea6*/ 	.byte	0x3f
	.zero		1


	//   ....[26]....
        /*0ea8*/ 	.word	0x00010760
        /*0eac*/ 	.word	0x00000009
        /*0eb0*/ 	.word	0x00000000
        /*0eb4*/ 	.short	0x010a
        /*0eb6*/ 	.byte	0x3f
	.zero		1


	//   ....[27]....
        /*0eb8*/ 	.word	0x000107b0
        /*0ebc*/ 	.word	0x00000006
        /*0ec0*/ 	.word	0x00000000
        /*0ec4*/ 	.short	0x010a
        /*0ec6*/ 	.byte	0x3f
	.zero		1


	//----- nvinfo : EIATTR_NUM_MBARRIERS
	.align		4
.L_30:
        /*0ec8*/ 	.byte	0x03, 0x38
        /*0eca*/ 	.short	0x000a


	//----- nvinfo : EIATTR_EXIT_INSTR_OFFSETS
	.align		4
        /*0ecc*/ 	.byte	0x04, 0x1c
        /*0ece*/ 	.short	(.L_32 - .L_31)


	//   ....[0]....
.L_31:
        /*0ed0*/ 	.word	0x000009d0


	//   ....[1]....
        /*0ed4*/ 	.word	0x00001260


	//   ....[2]....
        /*0ed8*/ 	.word	0x0000ed70


	//   ....[3]....
        /*0edc*/ 	.word	0x0000f300


	//   ....[4]....
        /*0ee0*/ 	.word	0x000104d0


	//----- nvinfo : EIATTR_MAX_THREADS
	.align		4
.L_32:
        /*0ee4*/ 	.byte	0x04, 0x05
        /*0ee6*/ 	.short	(.L_34 - .L_33)
.L_33:
        /*0ee8*/ 	.word	0x00000180
        /*0eec*/ 	.word	0x00000001
        /*0ef0*/ 	.word	0x00000001


	//----- nvinfo : EIATTR_CRS_STACK_SIZE
	.align		4
.L_34:
        /*0ef4*/ 	.byte	0x04, 0x1e
        /*0ef6*/ 	.short	(.L_36 - .L_35)
.L_35:
        /*0ef8*/ 	.word	0x00000000


	//----- nvinfo : EIATTR_CBANK_PARAM_SIZE
	.align		4
.L_36:
        /*0efc*/ 	.byte	0x03, 0x19
        /*0efe*/ 	.short	0x0470


	//----- nvinfo : EIATTR_PARAM_CBANK
	.align		4
        /*0f00*/ 	.byte	0x04, 0x0a
        /*0f02*/ 	.short	(.L_38 - .L_37)
	.align		4
.L_37:
        /*0f04*/ 	.word	index@(.nv.constant0._ZN7cutlass13device_kernelINS_4gemm6kernel13GemmUniversalIN4cute5tupleIJiiiiEEENS1_10collective13CollectiveMmaINS1_37MainloopSm90TmaGmmaWarpSpecializedFP8ILi4ENS5_IJNS4_1CILi2EEESB_NSA_ILi1EEEEEENS1_35KernelTmaWarpSpecializedCooperativeEEENS5_IJNSA_ILi256EEENSA_ILi128EEENSA_ILi32EEEEEENS_12float_e5m2_tENS5_IJlSC_lEEESK_SL_NS4_8TiledMMAINS4_8MMA_AtomIJNS4_4SM904GMMA31MMA_64x128x32_F32E5M2E5M2_SS_TNILNSP_7ScaleInE1ELSR_1EEEEEENS4_6LayoutINS5_IJSB_SC_SC_EEENS5_IJSC_NSA_ILi0EEESW_EEEEENS5_IJNS4_10UnderscoreESZ_SZ_EEEEENS4_23SM90_TMA_LOAD_MULTICASTENS4_14ComposedLayoutINS4_7SwizzleILi1ELi4ELi3EEENS4_18smem_ptr_flag_bitsILi8EEENSU_INS5_IJNSA_ILi8EEESI_EEENS5_IJSI_SC_EEEEEEEvNS4_8identityES12_S1C_vS1D_EENS_8epilogue10collective6detail29Sm90TmaWarpSpecializedAdapterINS1G_15DefaultEpilogueISK_SL_SL_NS1F_6thread17LinearCombinationISK_Li1EffLNS1K_9ScaleType4KindE0ELNS_15FloatRoundStyleE2ESK_EENS1_15EpilogueDefaultEEEEEvvEEEEvNT_6ParamsE)
        /*0f08*/ 	.short	0x0210
        /*0f0a*/ 	.short	0x0470


	//----- nvinfo : EIATTR_SW_WAR
	.align		4
.L_38:
        /*0f0c*/ 	.byte	0x04, 0x36
        /*0f0e*/ 	.short	(.L_40 - .L_39)
.L_39:
        /*0f10*/ 	.word	0x00000008
.L_40:


//--------------------- .nv.callgraph             --------------------------
	.section	.nv.callgraph,"",@"SHT_CUDA_CALLGRAPH"
	.align	4
	.sectionentsize	8
	.align		4
        /*0000*/ 	.word	0x00000000
	.align		4
        /*0004*/ 	.word	0xffffffff
	.align		4
        /*0008*/ 	.word	0x00000000
	.align		4
        /*000c*/ 	.word	0xfffffffe
	.align		4
        /*0010*/ 	.word	0x00000000
	.align		4
        /*0014*/ 	.word	0xfffffffd
	.align		4
        /*0018*/ 	.word	0x00000000
	.align		4
        /*001c*/ 	.word	0xfffffffc


//--------------------- .nv.constant4             --------------------------
	.section	.nv.constant4,"a",@progbits
	.align	8
	.align		8
.nv.constant4:
        /*0000*/ 	.dword	_ZN39_INTERNAL_d2c0be94_4_k_cu_911b2477_54314cuda3std3__45__cpo5beginE
	.align		8
        /*0008*/ 	.dword	_ZN39_INTERNAL_d2c0be94_4_k_cu_911b2477_54314cuda3std3__45__cpo3endE
	.align		8
        /*0010*/ 	.dword	_ZN39_INTERNAL_d2c0be94_4_k_cu_911b2477_54314cuda3std3__45__cpo6cbeginE
	.align		8
        /*0018*/ 	.dword	_ZN39_INTERNAL_d2c0be94_4_k_cu_911b2477_54314cuda3std3__45__cpo4cendE
	.align		8
        /*0020*/ 	.dword	_ZN39_INTERNAL_d2c0be94_4_k_cu_911b2477_54314cuda3std3__441_GLOBAL__N__d2c0be94_4_k_cu_911b2477_54316ignoreE
	.align		8
        /*0028*/ 	.dword	_ZN39_INTERNAL_d2c0be94_4_k_cu_911b2477_54314cuda3std3__419piecewise_constructE
	.align		8
        /*0030*/ 	.dword	_ZN39_INTERNAL_d2c0be94_4_k_cu_911b2477_54314cuda3std3__48in_placeE
	.align		8
        /*0038*/ 	.dword	_ZN39_INTERNAL_d2c0be94_4_k_cu_911b2477_54314cuda3std6ranges3__45__cpo4swapE
	.align		8
        /*0040*/ 	.dword	_ZN39_INTERNAL_d2c0be94_4_k_cu_911b2477_54314cuda3std6ranges3__45__cpo9iter_moveE
	.align		8
        /*0048*/ 	.dword	_ZN39_INTERNAL_d2c0be94_4_k_cu_911b2477_54314cute7productE
	.align		8
        /*0050*/ 	.dword	_ZN39_INTERNAL_d2c0be94_4_k_cu_911b2477_54314cute1_E


//--------------------- .text._ZN7cutlass13device_kernelINS_4gemm6kernel13GemmUniversalIN4cute5tupleIJiiiiEEENS1_10collective13CollectiveMmaINS1_37MainloopSm90TmaGmmaWarpSpecializedFP8ILi4ENS5_IJNS4_1CILi2EEESB_NSA_ILi1EEEEEENS1_35KernelTmaWarpSpecializedCooperativeEEENS5_IJNSA_ILi256EEENSA_ILi128EEENSA_ILi32EEEEEENS_12float_e5m2_tENS5_IJlSC_lEEESK_SL_NS4_8TiledMMAINS4_8MMA_AtomIJNS4_4SM904GMMA31MMA_64x128x32_F32E5M2E5M2_SS_TNILNSP_7ScaleInE1ELSR_1EEEEEENS4_6LayoutINS5_IJSB_SC_SC_EEENS5_IJSC_NSA_ILi0EEESW_EEEEENS5_IJNS4_10UnderscoreESZ_SZ_EEEEENS4_23SM90_TMA_LOAD_MULTICASTENS4_14ComposedLayoutINS4_7SwizzleILi1ELi4ELi3EEENS4_18smem_ptr_flag_bitsILi8EEENSU_INS5_IJNSA_ILi8EEESI_EEENS5_IJSI_SC_EEEEEEEvNS4_8identityES12_S1C_vS1D_EENS_8epilogue10collective6detail29Sm90TmaWarpSpecializedAdapterINS1G_15DefaultEpilogueISK_SL_SL_NS1F_6thread17LinearCombinationISK_Li1EffLNS1K_9ScaleType4KindE0ELNS_15FloatRoundStyleE2ESK_EENS1_15EpilogueDefaultEEEEEvvEEEEvNT_6ParamsE --------------------------
	.section	.text._ZN7cutlass13device_kernelINS_4gemm6kernel13GemmUniversalIN4cute5tupleIJiiiiEEENS1_10collective13CollectiveMmaINS1_37MainloopSm90TmaGmmaWarpSpecializedFP8ILi4ENS5_IJNS4_1CILi2EEESB_NSA_ILi1EEEEEENS1_35KernelTmaWarpSpecializedCooperativeEEENS5_IJNSA_ILi256EEENSA_ILi128EEENSA_ILi32EEEEEENS_12float_e5m2_tENS5_IJlSC_lEEESK_SL_NS4_8TiledMMAINS4_8MMA_AtomIJNS4_4SM904GMMA31MMA_64x128x32_F32E5M2E5M2_SS_TNILNSP_7ScaleInE1ELSR_1EEEEEENS4_6LayoutINS5_IJSB_SC_SC_EEENS5_IJSC_NSA_ILi0EEESW_EEEEENS5_IJNS4_10UnderscoreESZ_SZ_EEEEENS4_23SM90_TMA_LOAD_MULTICASTENS4_14ComposedLayoutINS4_7SwizzleILi1ELi4ELi3EEENS4_18smem_ptr_flag_bitsILi8EEENSU_INS5_IJNSA_ILi8EEESI_EEENS5_IJSI_SC_EEEEEEEvNS4_8identityES12_S1C_vS1D_EENS_8epilogue10collective6detail29Sm90TmaWarpSpecializedAdapterINS1G_15DefaultEpilogueISK_SL_SL_NS1F_6thread17LinearCombinationISK_Li1EffLNS1K_9ScaleType4KindE0ELNS_15FloatRoundStyleE2ESK_EENS1_15EpilogueDefaultEEEEEvvEEEEvNT_6ParamsE,"ax",@progbits
	.align	128
.text._ZN7cutlass13device_kernelINS_4gemm6kernel13GemmUniversalIN4cute5tupleIJiiiiEEENS1_10collective13CollectiveMmaINS1_37MainloopSm90TmaGmmaWarpSpecializedFP8ILi4ENS5_IJNS4_1CILi2EEESB_NSA_ILi1EEEEEENS1_35KernelTmaWarpSpecializedCooperativeEEENS5_IJNSA_ILi256EEENSA_ILi128EEENSA_ILi32EEEEEENS_12float_e5m2_tENS5_IJlSC_lEEESK_SL_NS4_8TiledMMAINS4_8MMA_AtomIJNS4_4SM904GMMA31MMA_64x128x32_F32E5M2E5M2_SS_TNILNSP_7ScaleInE1ELSR_1EEEEEENS4_6LayoutINS5_IJSB_SC_SC_EEENS5_IJSC_NSA_ILi0EEESW_EEEEENS5_IJNS4_10UnderscoreESZ_SZ_EEEEENS4_23SM90_TMA_LOAD_MULTICASTENS4_14ComposedLayoutINS4_7SwizzleILi1ELi4ELi3EEENS4_18smem_ptr_flag_bitsILi8EEENSU_INS5_IJNSA_ILi8EEESI_EEENS5_IJSI_SC_EEEEEEEvNS4_8identityES12_S1C_vS1D_EENS_8epilogue10collective6detail29Sm90TmaWarpSpecializedAdapterINS1G_15DefaultEpilogueISK_SL_SL_NS1F_6thread17LinearCombinationISK_Li1EffLNS1K_9ScaleType4KindE0ELNS_15FloatRoundStyleE2ESK_EENS1_15EpilogueDefaultEEEEEvvEEEEvNT_6ParamsE:
        .type           _ZN7cutlass13device_kernelINS_4gemm6kernel13GemmUniversalIN4cute5tupleIJiiiiEEENS1_10collective13CollectiveMmaINS1_37MainloopSm90TmaGmmaWarpSpecializedFP8ILi4ENS5_IJNS4_1CILi2EEESB_NSA_ILi1EEEEEENS1_35KernelTmaWarpSpecializedCooperativeEEENS5_IJNSA_ILi256EEENSA_ILi128EEENSA_ILi32EEEEEENS_12float_e5m2_tENS5_IJlSC_lEEESK_SL_NS4_8TiledMMAINS4_8MMA_AtomIJNS4_4SM904GMMA31MMA_64x128x32_F32E5M2E5M2_SS_TNILNSP_7ScaleInE1ELSR_1EEEEEENS4_6LayoutINS5_IJSB_SC_SC_EEENS5_IJSC_NSA_ILi0EEESW_EEEEENS5_IJNS4_10UnderscoreESZ_SZ_EEEEENS4_23SM90_TMA_LOAD_MULTICASTENS4_14ComposedLayoutINS4_7SwizzleILi1ELi4ELi3EEENS4_18smem_ptr_flag_bitsILi8EEENSU_INS5_IJNSA_ILi8EEESI_EEENS5_IJSI_SC_EEEEEEEvNS4_8identityES12_S1C_vS1D_EENS_8epilogue10collective6detail29Sm90TmaWarpSpecializedAdapterINS1G_15DefaultEpilogueISK_SL_SL_NS1F_6thread17LinearCombinationISK_Li1EffLNS1K_9ScaleType4KindE0ELNS_15FloatRoundStyleE2ESK_EENS1_15EpilogueDefaultEEEEEvvEEEEvNT_6ParamsE,@function
        .size           _ZN7cutlass13device_kernelINS_4gemm6kernel13GemmUniversalIN4cute5tupleIJiiiiEEENS1_10collective13CollectiveMmaINS1_37MainloopSm90TmaGmmaWarpSpecializedFP8ILi4ENS5_IJNS4_1CILi2EEESB_NSA_ILi1EEEEEENS1_35KernelTmaWarpSpecializedCooperativeEEENS5_IJNSA_ILi256EEENSA_ILi128EEENSA_ILi32EEEEEENS_12float_e5m2_tENS5_IJlSC_lEEESK_SL_NS4_8TiledMMAINS4_8MMA_AtomIJNS4_4SM904GMMA31MMA_64x128x32_F32E5M2E5M2_SS_TNILNSP_7ScaleInE1ELSR_1EEEEEENS4_6LayoutINS5_IJSB_SC_SC_EEENS5_IJSC_NSA_ILi0EEESW_EEEEENS5_IJNS4_10UnderscoreESZ_SZ_EEEEENS4_23SM90_TMA_LOAD_MULTICASTENS4_14ComposedLayoutINS4_7SwizzleILi1ELi4ELi3EEENS4_18smem_ptr_flag_bitsILi8EEENSU_INS5_IJNSA_ILi8EEESI_EEENS5_IJSI_SC_EEEEEEEvNS4_8identityES12_S1C_vS1D_EENS_8epilogue10collective6detail29Sm90TmaWarpSpecializedAdapterINS1G_15DefaultEpilogueISK_SL_SL_NS1F_6thread17LinearCombinationISK_Li1EffLNS1K_9ScaleType4KindE0ELNS_15FloatRoundStyleE2ESK_EENS1_15EpilogueDefaultEEEEEvvEEEEvNT_6ParamsE,(.L_x_332 - _ZN7cutlass13device_kernelINS_4gemm6kernel13GemmUniversalIN4cute5tupleIJiiiiEEENS1_10collective13CollectiveMmaINS1_37MainloopSm90TmaGmmaWarpSpecializedFP8ILi4ENS5_IJNS4_1CILi2EEESB_NSA_ILi1EEEEEENS1_35KernelTmaWarpSpecializedCooperativeEEENS5_IJNSA_ILi256EEENSA_ILi128EEENSA_ILi32EEEEEENS_12float_e5m2_tENS5_IJlSC_lEEESK_SL_NS4_8TiledMMAINS4_8MMA_AtomIJNS4_4SM904GMMA31MMA_64x128x32_F32E5M2E5M2_SS_TNILNSP_7ScaleInE1ELSR_1EEEEEENS4_6LayoutINS5_IJSB_SC_SC_EEENS5_IJSC_NSA_ILi0EEESW_EEEEENS5_IJNS4_10UnderscoreESZ_SZ_EEEEENS4_23SM90_TMA_LOAD_MULTICASTENS4_14ComposedLayoutINS4_7SwizzleILi1ELi4ELi3EEENS4_18smem_ptr_flag_bitsILi8EEENSU_INS5_IJNSA_ILi8EEESI_EEENS5_IJSI_SC_EEEEEEEvNS4_8identityES12_S1C_vS1D_EENS_8epilogue10collective6detail29Sm90TmaWarpSpecializedAdapterINS1G_15DefaultEpilogueISK_SL_SL_NS1F_6thread17LinearCombinationISK_Li1EffLNS1K_9ScaleType4KindE0ELNS_15FloatRoundStyleE2ESK_EENS1_15EpilogueDefaultEEEEEvvEEEEvNT_6ParamsE)
        .other          _ZN7cutlass13device_kernelINS_4gemm6kernel13GemmUniversalIN4cute5tupleIJiiiiEEENS1_10collective13CollectiveMmaINS1_37MainloopSm90TmaGmmaWarpSpecializedFP8ILi4ENS5_IJNS4_1CILi2EEESB_NSA_ILi1EEEEEENS1_35KernelTmaWarpSpecializedCooperativeEEENS5_IJNSA_ILi256EEENSA_ILi128EEENSA_ILi32EEEEEENS_12float_e5m2_tENS5_IJlSC_lEEESK_SL_NS4_8TiledMMAINS4_8MMA_AtomIJNS4_4SM904GMMA31MMA_64x128x32_F32E5M2E5M2_SS_TNILNSP_7ScaleInE1ELSR_1EEEEEENS4_6LayoutINS5_IJSB_SC_SC_EEENS5_IJSC_NSA_ILi0EEESW_EEEEENS5_IJNS4_10UnderscoreESZ_SZ_EEEEENS4_23SM90_TMA_LOAD_MULTICASTENS4_14ComposedLayoutINS4_7SwizzleILi1ELi4ELi3EEENS4_18smem_ptr_flag_bitsILi8EEENSU_INS5_IJNSA_ILi8EEESI_EEENS5_IJSI_SC_EEEEEEEvNS4_8identityES12_S1C_vS1D_EENS_8epilogue10collective6detail29Sm90TmaWarpSpecializedAdapterINS1G_15DefaultEpilogueISK_SL_SL_NS1F_6thread17LinearCombinationISK_Li1EffLNS1K_9ScaleType4KindE0ELNS_15FloatRoundStyleE2ESK_EENS1_15EpilogueDefaultEEEEEvvEEEEvNT_6ParamsE,@"STO_CUDA_ENTRY STV_DEFAULT"
_ZN7cutlass13device_kernelINS_4gemm6kernel13GemmUniversalIN4cute5tupleIJiiiiEEENS1_10collective13CollectiveMmaINS1_37MainloopSm90TmaGmmaWarpSpecializedFP8ILi4ENS5_IJNS4_1CILi2EEESB_NSA_ILi1EEEEEENS1_35KernelTmaWarpSpecializedCooperativeEEENS5_IJNSA_ILi256EEENSA_ILi128EEENSA_ILi32EEEEEENS_12float_e5m2_tENS5_IJlSC_lEEESK_SL_NS4_8TiledMMAINS4_8MMA_AtomIJNS4_4SM904GMMA31MMA_64x128x32_F32E5M2E5M2_SS_TNILNSP_7ScaleInE1ELSR_1EEEEEENS4_6LayoutINS5_IJSB_SC_SC_EEENS5_IJSC_NSA_ILi0EEESW_EEEEENS5_IJNS4_10UnderscoreESZ_SZ_EEEEENS4_23SM90_TMA_LOAD_MULTICASTENS4_14ComposedLayoutINS4_7SwizzleILi1ELi4ELi3EEENS4_18smem_ptr_flag_bitsILi8EEENSU_INS5_IJNSA_ILi8EEESI_EEENS5_IJSI_SC_EEEEEEEvNS4_8identityES12_S1C_vS1D_EENS_8epilogue10collective6detail29Sm90TmaWarpSpecializedAdapterINS1G_15DefaultEpilogueISK_SL_SL_NS1F_6thread17LinearCombinationISK_Li1EffLNS1K_9ScaleType4KindE0ELNS_15FloatRoundStyleE2ESK_EENS1_15EpilogueDefaultEEEEEvvEEEEvNT_6ParamsE:
[----:B------:R-:W0:Y:S02]  /*0000*/  LDC R1, c[0x0][0x28] ;  /* 0x00000a00ff017b82 */ /* 0x000e240000000800 */
[----:B0-----:R-:W-:Y:S01]  /*0010*/  VIADD R1, R1, 0xfffffef8 ;  /* 0xfffffef801017836 */ /* 0x001fe20000000000 */
[----:B------:R-:W0:Y:S01]  /*0020*/  S2R R4, SR_TID.X ;  /* 0x0000000000047919 */ /* 0x000e220000002100 */
[----:B------:R-:W-:Y:S01]  /*0030*/  ELECT P0, URZ, PT ;  /* 0x00000000003f782f */ /* 0x000fe20003800000 */
[----:B------:R-:W-:Y:S01]  /*0040*/  BSSY B0, `(.L_x_0) ;  /* 0x0000015000007945 */ /* 0x000fe20003800000 */
[--C-:B0-----:R-:W-:Y:S02]  /*0050*/  SHF.R.U32.HI R0, RZ, 0x5, R4.reuse ;  /* 0x00000005ff007819 */ /* 0x101fe40000011604 */
[----:B------:R-:W-:-:S03]  /*0060*/  SHF.R.U32.HI R2, RZ, 0x7, R4 ;  /* 0x00000007ff027819 */ /* 0x000fc60000011604 */
[----:B------:R-:W0:Y:S04]  /*0070*/  SHFL.IDX PT, R3, R0, RZ, 0x1f ;  /* 0x00001fff00037589 */ /* 0x000e2800000e0000 */
[----:B------:R-:W1:Y:S01]  /*0080*/  SHFL.IDX PT, R2, R2, RZ, 0x1f ;  /* 0x00001fff02027589 */ /* 0x000e6200000e0000 */
[----:B0-----:R-:W-:Y:S02]  /*0090*/  R2UR UR4, R3 ;  /* 0x00000000030472ca */ /* 0x001fe400000e0000 */
[----:B-1----:R-:W-:-:S11]  /*00a0*/  R2UR UR6, R2 ;  /* 0x00000000020672ca */ /* 0x002fd600000e0000 */
[----:B------:R-:W-:Y:S02]  /*00b0*/  USHF.R.S32.HI UR5, URZ, 0x1f, UR4 ;  /* 0x0000001f3f057899 */ /* 0x000fe40008011404 */
[----:B------:R-:W-:Y:S02]  /*00c0*/  ISETP.NE.OR P0, PT, RZ, UR4, !P0 ;  /* 0x00000004ff007c0c */ /* 0x000fe4000c705670 */
[----:B------:R-:W-:-:S04]  /*00d0*/  ULEA.HI UR5, UR5, UR4, URZ, 0x2 ;  /* 0x0000000405057291 */ /* 0x000fc8000f8f103f */
[----:B------:R-:W-:-:S04]  /*00e0*/  ULOP3.LUT UR5, UR5, 0xfffffffc, URZ, 0xc0, !UPT ;  /* 0xfffffffc05057892 */ /* 0x000fc8000f8ec03f */
[----:B------:R-:W-:-:S03]  /*00f0*/  UIADD3 UR8, UR4, -UR5, URZ ;  /* 0x8000000504087290 */ /* 0x000fc6000fffe03f */
[----:B------:R-:W-:Y:S09]  /*0100*/  @P0 BRA `(.L_x_1) ;  /* 0x0000000000200947 */ /* 0x000ff20003800000 */
[----:B------:R-:W-:Y:S02]  /*0110*/  ULDC.64 UR4, c[0x0][0x198] ;  /* 0x0000660000047ab9 */ /* 0x000fe40000000a00 */
[----:B------:R-:W-:Y:S02]  /*0120*/  UIADD3 UR10, UP0, UR4, 0xf0, URZ ;  /* 0x000000f0040a7890 */ /* 0x000fe4000ff1e03f */
[----:B------:R-:W-:Y:S02]  /*0130*/  UIADD3 UR4, UP1, UR4, 0x1f0, URZ ;  /* 0x000001f004047890 */ /* 0x000fe4000ff3e03f */
[----:B------:R-:W-:Y:S02]  /*0140*/  UIADD3.X UR11, URZ, UR5, URZ, UP0, !UPT ;  /* 0x000000053f0b7290 */ /* 0x000fe400087fe43f */
[----:B------:R-:W-:-:S07]  /*0150*/  UIADD3.X UR5, URZ, UR5, URZ, UP1, !UPT ;  /* 0x000000053f057290 */ /* 0x000fce0008ffe43f */
[----:B------:R0:W-:Y:S02]  /*0160*/  UTMACCTL.PF [UR10] ;  /* 0x000000000a0079b9 */ /* 0x0001e40008040000 */
[----:B------:R0:W-:Y:S02]  /*0170*/  UTMACCTL.PF [UR4] ;  /* 0x00000000040079b9 */ /* 0x0001e40008040000 */
[----:B0-----:R-:W-:Y:S01]  /*0180*/  NOP ;  /* 0x0000000000007918 */ /* 0x001fe20000000000 */
.L_x_1:
[----:B------:R-:W-:Y:S05]  /*0190*/  BSYNC B0 ;  /* 0x0000000000007941 */ /* 0x000fea0003800000 */
.L_x_0:
[----:B------:R-:W0:Y:S01]  /*01a0*/  SHFL.IDX PT, R3, R0, RZ, 0x1f ;  /* 0x00001fff00037589 */ /* 0x000e2200000e0000 */
[----:B------:R-:W-:Y:S01]  /*01b0*/  UISETP.NE.AND UP0, UPT, UR8, 0x3, UPT ;  /* 0x000000030800788c */ /* 0x000fe2000bf05270 */
[----:B------:R-:W-:Y:S01]  /*01c0*/  ISETP.NE.AND P1, PT, RZ, UR6, PT ;  /* 0x00000006ff007c0c */ /* 0x000fe2000bf25270 */
[----:B------:R-:W-:Y:S02]  /*01d0*/  UIADD3 UR10, UR6, -0x1, URZ ;  /* 0xffffffff060a7890 */ /* 0x000fe4000fffe03f */
[----:B------:R-:W-:Y:S02]  /*01e0*/  UISETP.EQ.OR UP0, UPT, UR8, URZ, !UP0 ;  /* 0x0000003f0800728c */ /* 0x000fe4000c702670 */
[----:B------:R-:W-:Y:S02]  /*01f0*/  UISETP.GE.U32.AND UP1, UPT, UR10, 0x2, UPT ;  /* 0x000000020a00788c */ /* 0x000fe4000bf26070 */
[----:B------:R-:W-:-:S04]  /*0200*/  UISETP.EQ.AND UP0, UPT, UR6, URZ, UP0 ;  /* 0x0000003f0600728c */ /* 0x000fc80008702270 */
[----:B------:R-:W-:-:S04]  /*0210*/  USEL UR13, URZ, 0x1, !UP0 ;  /* 0x000000013f0d7887 */ /* 0x000fc8000c000000 */
[----:B------:R-:W-:Y:S01]  /*0220*/  USEL UR13, UR13, 0x2, UP1 ;  /* 0x000000020d0d7887 */ /* 0x000fe20008800000 */
[----:B0-----:R-:W-:-:S13]  /*0230*/  ISETP.NE.AND P0, PT, R3, RZ, PT ;  /* 0x000000ff0300720c */ /* 0x001fda0003f05270 */
[----:B------:R-:W-:Y:S05]  /*0240*/  @P0 BRA `(.L_x_2) ;  /* 0x0000000000580947 */ /* 0x000fea0003800000 */
[----:B------:R-:W0:Y:S01]  /*0250*/  S2UR UR9, SR_CgaCtaId ;  /* 0x00000000000979c3 */ /* 0x000e220000008800 */
[----:B------:R-:W-:Y:S01]  /*0260*/  UMOV UR4, 0x400 ;  /* 0x0000040000047882 */ /* 0x000fe20000000000 */
[----:B------:R-:W-:Y:S01]  /*0270*/  UMOV UR5, 0x1 ;  /* 0x0000000100057882 */ /* 0x000fe20000000000 */
[----:B------:R-:W-:Y:S01]  /*0280*/  UMOV UR6, 0x6 ;  /* 0x0000000600067882 */ /* 0x000fe20000000000 */
[----:B------:R-:W-:Y:S01]  /*0290*/  ELECT P0, URZ, PT ;  /* 0x00000000003f782f */ /* 0x000fe20003800000 */
[----:B------:R-:W-:-:S04]  /*02a0*/  UIADD3 UR6, -UR6, 0x100000, URZ ;  /* 0x0010000006067890 */ /* 0x000fc8000fffe13f */
[----:B------:R-:W-:Y:S02]  /*02b0*/  USHF.L.U32 UR7, UR6, 0xb, URZ ;  /* 0x0000000b06077899 */ /* 0x000fe4000800063f */
[----:B------:R-:W-:Y:S02]  /*02c0*/  USHF.L.U32 UR6, UR6, 0x1, URZ ;  /* 0x0000000106067899 */ /* 0x000fe4000800063f */
[----:B0-----:R-:W-:Y:S02]  /*02d0*/  ULEA UR9, UR9, UR4, 0x18 ;  /* 0x0000000409097291 */ /* 0x001fe4000f8ec03f */
[----:B------:R-:W-:-:S04]  /*02e0*/  UIADD3 UR4, -UR5, 0x100000, URZ ;  /* 0x0010000005047890 */ /* 0x000fc8000fffe13f */
[----:B------:R-:W-:Y:S02]  /*02f0*/  USHF.L.U32 UR5, UR4, 0xb, URZ ;  /* 0x0000000b04057899 */ /* 0x000fe4000800063f */
[----:B------:R-:W-:Y:S01]  /*0300*/  USHF.L.U32 UR4, UR4, 0x1, URZ ;  /* 0x0000000104047899 */ /* 0x000fe2000800063f */
[----:B------:R-:W0:Y:S11]  /*0310*/  FENCE.VIEW.ASYNC.S ;  /* 0x00000000000073c6 */ /* 0x000e360000000000 */
[----:B0-----:R0:W1:Y:S01]  /*0320*/  SYNCS.EXCH.64 URZ, [UR9], UR4 ;  /* 0x00000004093f75b2 */ /* 0x0010620008000100 */
[----:B------:R0:W2:Y:S01]  /*0330*/  SYNCS.EXCH.64 URZ, [UR9+0x20], UR6 ;  /* 0x00002006093f75b2 */ /* 0x0000a20008000100 */
[----:B------:R0:W3:Y:S01]  /*0340*/  SYNCS.EXCH.64 URZ, [UR9+0x8], UR4 ;  /* 0x00000804093f75b2 */ /* 0x0000e20008000100 */
[----:B------:R0:W4:Y:S01]  /*0350*/  SYNCS.EXCH.64 URZ, [UR9+0x28], UR6 ;  /* 0x00002806093f75b2 */ /* 0x0001220008000100 */
[----:B------:R0:W0:Y:S01]  /*0360*/  SYNCS.EXCH.64 URZ, [UR9+0x10], UR4 ;  /* 0x00001004093f75b2 */ /* 0x0000220008000100 */
[----:B------:R0:W0:Y:S01]  /*0370*/  SYNCS.EXCH.64 URZ, [UR9+0x30], UR6 ;  /* 0x00003006093f75b2 */ /* 0x0000220008000100 */
[----:B------:R0:W0:Y:S01]  /*0380*/  SYNCS.EXCH.64 URZ, [UR9+0x18], UR4 ;  /* 0x00001804093f75b2 */ /* 0x0000220008000100 */
[----:B------:R0:W0:Y:S01]  /*0390*/  SYNCS.EXCH.64 URZ, [UR9+0x38], UR6 ;  /* 0x00003806093f75b2 */ /* 0x0000220008000100 */
[----:B------:R-:W-:Y:S01]  /*03a0*/  NOP ;  /* 0x0000000000007918 */ /* 0x000fe20000000000 */
.L_x_2:
[----:B------:R-:W-:Y:S01]  /*03b0*/  SHF.R.S32.HI R2, RZ, 0x1f, R4 ;  /* 0x0000001fff027819 */ /* 0x000fe20000011404 */
[----:B------:R-:W5:Y:S01]  /*03c0*/  SHFL.IDX PT, R0, R0, RZ, 0x1f ;  /* 0x00001fff00007589 */ /* 0x000f6200000e0000 */
[----:B0-----:R-:W0:Y:S01]  /*03d0*/  S2UR UR9, SR_CTAID.X ;  /* 0x00000000000979c3 */ /* 0x001e220000002500 */
[----:B------:R-:W-:Y:S02]  /*03e0*/  ELECT P0, URZ, PT ;  /* 0x00000000003f782f */ /* 0x000fe40003800000 */
[----:B------:R-:W-:Y:S01]  /*03f0*/  LEA.HI R2, R2, R4, RZ, 0x7 ;  /* 0x0000000402027211 */ /* 0x000fe200078f38ff */
[----:B------:R-:W-:Y:S01]  /*0400*/  ULDC UR4, c[0x0][0x150] ;  /* 0x0000540000047ab9 */ /* 0x000fe20000000800 */
[----:B------:R-:W-:Y:S01]  /*0410*/  SHF.R.S32.HI R6, RZ, 0x1f, R3 ;  /* 0x0000001fff067819 */ /* 0x000fe20000011403 */
[----:B------:R-:W-:Y:S01]  /*0420*/  NOP ;  /* 0x0000000000007918 */ /* 0x000fe20000000000 */
[----:B------:R-:W-:Y:S01]  /*0430*/  LOP3.LUT R2, R2, 0xffffff80, RZ, 0xc0, !PT ;  /* 0xffffff8002027812 */ /* 0x000fe200078ec0ff */
[----:B------:R-:W-:Y:S01]  /*0440*/  NOP ;  /* 0x0000000000007918 */ /* 0x000fe20000000000 */
[----:B------:R-:W-:Y:S01]  /*0450*/  LEA.HI R6, R6, R3, RZ, 0x2 ;  /* 0x0000000306067211 */ /* 0x000fe200078f10ff */
[----:B------:R-:W1:Y:S02]  /*0460*/  LDC R8, c[0x0][0x144] ;  /* 0x00005100ff087b82 */ /* 0x000e640000000800 */
[----:B------:R-:W-:Y:S01]  /*0470*/  IMAD.IADD R4, R4, 0x1, -R2 ;  /* 0x0000000104047824 */ /* 0x000fe200078e0a02 */
[----:B------:R-:W-:Y:S01]  /*0480*/  LOP3.LUT R6, R6, 0x3ffffffc, RZ, 0xc0, !PT ;  /* 0x3ffffffc06067812 */ /* 0x000fe200078ec0ff */
[----:B------:R-:W2:Y:S03]  /*0490*/  S2R R2, SR_CTAID.Y ;  /* 0x0000000000027919 */ /* 0x000ea60000002600 */
[----:B------:R-:W-:Y:S01]  /*04a0*/  SHF.R.S32.HI R5, RZ, 0x1f, R4 ;  /* 0x0000001fff057819 */ /* 0x000fe20000011404 */
[----:B------:R-:W-:Y:S01]  /*04b0*/  IMAD.IADD R6, R3, 0x1, -R6 ;  /* 0x0000000103067824 */ /* 0x000fe200078e0a06 */
[----:B------:R-:W3:Y:S02]  /*04c0*/  LDC R11, c[0x0][0x148] ;  /* 0x00005200ff0b7b82 */ /* 0x000ee40000000800 */
[----:B------:R-:W-:-:S02]  /*04d0*/  LEA.HI R5, R5, R4, RZ, 0x3 ;  /* 0x0000000405057211 */ /* 0x000fc400078f18ff */
[----:B-----5:R-:W-:Y:S02]  /*04e0*/  ISETP.NE.OR P0, PT, R0, RZ, !P0 ;  /* 0x000000ff0000720c */ /* 0x020fe40004705670 */
[--C-:B------:R-:W-:Y:S02]  /*04f0*/  SHF.R.S32.HI R0, RZ, 0x3, R5.reuse ;  /* 0x00000003ff007819 */ /* 0x100fe40000011405 */
[----:B------:R-:W-:Y:S02]  /*0500*/  SHF.R.S32.HI R5, RZ, 0x1f, R5 ;  /* 0x0000001fff057819 */ /* 0x000fe40000011405 */
[----:B0-----:R-:W-:Y:S02]  /*0510*/  I2FP.F32.U32 R7, UR9 ;  /* 0x0000000900077c45 */ /* 0x001fe40008201000 */
[----:B------:R-:W-:-:S03]  /*0520*/  LEA.HI R5, R5, R0, RZ, 0x2 ;  /* 0x0000000005057211 */ /* 0x000fc600078f10ff */
[----:B------:R-:W-:Y:S01]  /*0530*/  FMUL R7, R7, UR4 ;  /* 0x0000000407077c20 */ /* 0x000fe20008400000 */
[----:B------:R-:W-:Y:S01]  /*0540*/  LOP3.LUT R5, R5, 0xfffffffc, RZ, 0xc0, !PT ;  /* 0xfffffffc05057812 */ /* 0x000fe200078ec0ff */
[----:B------:R-:W-:Y:S01]  /*0550*/  VOTEU.ALL UP0, P0 ;  /* 0x00000000003f7886 */ /* 0x000fe20000000000 */
[----:B------:R-:W-:Y:S01]  /*0560*/  ULDC UR4, c[0x0][0x154] ;  /* 0x0000550000047ab9 */ /* 0x000fe20000000800 */
[----:B------:R-:W-:Y:S02]  /*0570*/  VOTEU.ALL UP1, P0 ;  /* 0x00000000003f7886 */ /* 0x000fe40000020000 */
[----:B------:R-:W0:Y:S01]  /*0580*/  F2I.U32.TRUNC.NTZ R7, R7 ;  /* 0x0000000700077305 */ /* 0x000e22000020f000 */
[----:B------:R-:W-:Y:S01]  /*0590*/  IMAD.IADD R5, R0, 0x1, -R5 ;  /* 0x0000000100057824 */ /* 0x000fe200078e0a05 */
[----:B------:R-:W5:Y:S01]  /*05a0*/  @!UP0 S2UR UR7, SR_CgaCtaId ;  /* 0x00000000000789c3 */ /* 0x000f620000008800 */
[----:B------:R-:W-:Y:S02]  /*05b0*/  @!UP0 UMOV UR6, 0x400 ;  /* 0x0000040000068882 */ /* 0x000fe40000000000 */
[----:B------:R-:W-:Y:S01]  /*05c0*/  IMAD R5, R6, 0x4, R5 ;  /* 0x0000000406057824 */ /* 0x000fe200078e0205 */
[----:B--2---:R-:W-:-:S04]  /*05d0*/  I2FP.F32.U32 R9, R2 ;  /* 0x0000000200097245 */ /* 0x004fc80000201000 */
[----:B------:R-:W-:Y:S01]  /*05e0*/  LEA.HI R0, R5, R5, RZ, 0x1 ;  /* 0x0000000505007211 */ /* 0x000fe200078f08ff */
[----:B------:R-:W-:Y:S01]  /*05f0*/  FMUL R9, R9, UR4 ;  /* 0x0000000409097c20 */ /* 0x000fe20008400000 */
[----:B------:R-:W-:Y:S02]  /*0600*/  UMOV UR4, 0x20 ;  /* 0x0000002000047882 */ /* 0x000fe40000000000 */
[----:B------:R-:W-:Y:S01]  /*0610*/  LOP3.LUT R6, R0, 0xfffffffe, RZ, 0xc0, !PT ;  /* 0xfffffffe00067812 */ /* 0x000fe200078ec0ff */
[----:B0-----:R-:W-:Y:S01]  /*0620*/  IMAD.MOV R13, RZ, RZ, -R7 ;  /* 0x000000ffff0d7224 */ /* 0x001fe200078e0a07 */
[----:B------:R-:W-:-:S04]  /*0630*/  @!UP0 UIADD3 UR4, -UR4, 0x100000, URZ ;  /* 0x0010000004048890 */ /* 0x000fc8000fffe13f */
[----:B------:R-:W-:Y:S02]  /*0640*/  @!UP0 USHF.L.U32 UR5, UR4, 0xb, URZ ;  /* 0x0000000b04058899 */ /* 0x000fe4000800063f */
[----:B------:R-:W-:Y:S01]  /*0650*/  @!UP0 USHF.L.U32 UR4, UR4, 0x1, URZ ;  /* 0x0000000104048899 */ /* 0x000fe2000800063f */
[----:B------:R-:W0:Y:S01]  /*0660*/  F2I.U32.TRUNC.NTZ R9, R9 ;  /* 0x0000000900097305 */ /* 0x000e22000020f000 */
[----:B-1----:R-:W-:Y:S02]  /*0670*/  IMAD R0, R8, R13, UR9 ;  /* 0x0000000908007e24 */ /* 0x002fe4000f8e020d */
[C---:B------:R-:W-:Y:S02]  /*0680*/  IMAD.IADD R7, R5.reuse, 0x1, -R6 ;  /* 0x0000000105077824 */ /* 0x040fe400078e0a06 */
[----:B------:R-:W-:-:S03]  /*0690*/  IMAD.SHL.U32 R6, R5, 0x4, RZ ;  /* 0x0000000405067824 */ /* 0x000fc600078e00ff */
[----:B------:R-:W-:Y:S01]  /*06a0*/  ISETP.NE.AND P2, PT, R7, R0, PT ;  /* 0x000000000700720c */ /* 0x000fe20003f45270 */
[----:B-----5:R-:W-:Y:S01]  /*06b0*/  @!UP0 ULEA UR6, UR7, UR6, 0x18 ;  /* 0x0000000607068291 */ /* 0x020fe2000f8ec03f */
[----:B------:R-:W-:Y:S01]  /*06c0*/  LOP3.LUT R10, R5, 0xc, R6, 0x78, !PT ;  /* 0x0000000c050a7812 */ /* 0x000fe200078e7806 */
[----:B------:R-:W1:Y:S01]  /*06d0*/  LDC R7, c[0x0][0x140] ;  /* 0x00005000ff077b82 */ /* 0x000e620000000800 */
[----:B------:R-:W-:Y:S01]  /*06e0*/  VOTEU.ALL UP0, P0 ;  /* 0x00000000003f7886 */ /* 0x000fe20000000000 */
[----:B------:R-:W-:Y:S01]  /*06f0*/  LOP3.LUT P0, RZ, R4, 0x7, RZ, 0xc0, !PT ;  /* 0x0000000704ff7812 */ /* 0x000fe2000780c0ff */
[----:B0-----:R-:W-:Y:S01]  /*0700*/  IMAD.MOV R12, RZ, RZ, -R9 ;  /* 0x000000ffff0c7224 */ /* 0x001fe200078e0a09 */
[----:B------:R0:W-:Y:S01]  /*0710*/  STL [R1+0x7c], R10 ;  /* 0x00007c0a01007387 */ /* 0x0001e20000100800 */
[----:B------:R-:W-:Y:S01]  /*0720*/  IMAD.MOV.U32 R4, RZ, RZ, 0x1 ;  /* 0x00000001ff047424 */ /* 0x000fe200078e00ff */
[----:B------:R-:W-:Y:S01]  /*0730*/  ISETP.LT.U32.AND P0, PT, R10, 0x4, !P0 ;  /* 0x000000040a00780c */ /* 0x000fe20004701070 */
[----:B---3--:R-:W-:-:S03]  /*0740*/  IMAD R6, R11, R12, R2 ;  /* 0x0000000c0b067224 */ /* 0x008fc600078e0202 */
[----:B------:R-:W-:Y:S01]  /*0750*/  @P2 LEA.HI R5, R10, R10, RZ, 0x1 ;  /* 0x0000000a0a052211 */ /* 0x000fe200078f08ff */
[----:B------:R-:W2:Y:S02]  /*0760*/  FENCE.VIEW.ASYNC.S ;  /* 0x00000000000073c6 */ /* 0x000ea40000000000 */
[----:B--2---:R0:W2:Y:S01]  /*0770*/  @!UP0 SYNCS.EXCH.64 URZ, [UR6+0x50], UR4 ;  /* 0x00005004063f85b2 */ /* 0x0040a20008000100 */
[----:B------:R-:W-:-:S04]  /*0780*/  @P2 SHF.R.S32.HI R5, RZ, 0x1, R5 ;  /* 0x00000001ff052819 */ /* 0x000fc80000011405 */
[----:B------:R-:W-:Y:S02]  /*0790*/  @P2 ISETP.NE.AND P3, PT, R5, R6, PT ;  /* 0x000000060500220c */ /* 0x000fe40003f65270 */
[----:B------:R-:W-:Y:S02]  /*07a0*/  SEL R5, RZ, 0x1, !P0 ;  /* 0x00000001ff057807 */ /* 0x000fe40004000000 */
[----:B------:R-:W-:Y:S02]  /*07b0*/  @P2 SEL R4, RZ, 0x1, P3 ;  /* 0x00000001ff042807 */ /* 0x000fe40001800000 */
[----:B-1----:R-:W-:Y:S02]  /*07c0*/  ISETP.EQ.U32.AND P5, PT, R7, 0x1, PT ;  /* 0x000000010700780c */ /* 0x002fe40003fa2070 */
[----:B------:R-:W-:Y:S01]  /*07d0*/  LOP3.LUT R4, R4, R5, RZ, 0xc0, !PT ;  /* 0x0000000504047212 */ /* 0x000fe200078ec0ff */
[----:B------:R0:W1:Y:S01]  /*07e0*/  @!UP1 SYNCS.EXCH.64 URZ, [UR6+0x58], UR4 ;  /* 0x00005804063f95b2 */ /* 0x0000620008000100 */
[----:B------:R-:W-:-:S03]  /*07f0*/  NOP ;  /* 0x0000000000007918 */ /* 0x000fc60000000000 */
[----:B------:R0:W-:Y:S06]  /*0800*/  STL [R1+0x78], R4 ;  /* 0x0000780401007387 */ /* 0x0001ec0000100800 */
[----:B--2---:R-:W-:Y:S05]  /*0810*/  @!P5 BRA `(.L_x_3) ;  /* 0x000000000008d947 */ /* 0x004fea0003800000 */
[----:B-1--4-:R-:W-:Y:S01]  /*0820*/  UCGABAR_ARV ;  /* 0x00000000000079c7 */ /* 0x012fe20008000000 */
[----:B------:R-:W-:Y:S05]  /*0830*/  BRA `(.L_x_4) ;  /* 0x0000000000047947 */ /* 0x000fea0003800000 */
.L_x_3:
[----:B-1--4-:R-:W-:Y:S01]  /*0840*/  NOP ;  /* 0x0000000000007918 */ /* 0x012fe20000000000 */
.L_x_4:
[----:B------:R-:W1:Y:S01]  /*0850*/  LDC R3, c[0x0][0x65c] ;  /* 0x00019700ff037b82 */ /* 0x000e620000000800 */
[----:B0-----:R-:W-:Y:S02]  /*0860*/  IMAD.U32 R4, RZ, RZ, UR9 ;  /* 0x00000009ff047e24 */ /* 0x001fe4000f8e00ff */
[----:B------:R-:W-:Y:S01]  /*0870*/  IMAD.MOV.U32 R5, RZ, RZ, RZ ;  /* 0x000000ffff057224 */ /* 0x000fe200078e00ff */
[----:B-1----:R-:W-:-:S13]  /*0880*/  ISETP.NE.AND P4, PT, R3, 0x1, PT ;  /* 0x000000010300780c */ /* 0x002fda0003f85270 */
[----:B------:R-:W0:Y:S01]  /*0890*/  @P4 LDC R7, c[0x0][0x10] ;  /* 0x00000400ff074b82 */ /* 0x000e220000000800 */
[----:B------:R-:W-:Y:S02]  /*08a0*/  @P4 IMAD.MOV.U32 R3, RZ, RZ, RZ ;  /* 0x000000ffff034224 */ /* 0x000fe400078e00ff */
[----:B------:R-:W-:-:S05]  /*08b0*/  @P4 IMAD.MOV.U32 R13, RZ, RZ, RZ ;  /* 0x000000ffff0d4224 */ /* 0x000fca00078e00ff */
[----:B------:R-:W1:Y:S01]  /*08c0*/  @!P4 LDC R9, c[0x0][0xc] ;  /* 0x00000300ff09cb82 */ /* 0x000e620000000800 */
[----:B0-----:R-:W-:-:S04]  /*08d0*/  @P4 IMAD.WIDE.U32 R6, R7, UR9, R2 ;  /* 0x0000000907064c25 */ /* 0x001fc8000f8e0002 */
[----:B------:R-:W-:Y:S02]  /*08e0*/  @P4 IMAD.MOV.U32 R19, RZ, RZ, R6 ;  /* 0x000000ffff134224 */ /* 0x000fe400078e0006 */
[----:B------:R-:W-:Y:S02]  /*08f0*/  @P4 IMAD.IADD R23, R7, 0x1, R13 ;  /* 0x0000000107174824 */ /* 0x000fe400078e020d */
[----:B-1----:R-:W-:-:S04]  /*0900*/  @!P4 IMAD.WIDE.U32 R4, R2, R9, R4 ;  /* 0x000000090204c225 */ /* 0x002fc800078e0004 */
[----:B------:R-:W-:Y:S02]  /*0910*/  @!P4 IMAD.MOV.U32 R19, RZ, RZ, R4 ;  /* 0x000000ffff13c224 */ /* 0x000fe400078e0004 */
[----:B------:R-:W-:-:S03]  /*0920*/  @!P4 IMAD.MOV.U32 R23, RZ, RZ, R5 ;  /* 0x000000ffff17c224 */ /* 0x000fc600078e0005 */
[----:B------:R0:W-:Y:S04]  /*0930*/  STL [R1+0x84], R19 ;  /* 0x0000841301007387 */ /* 0x0001e80000100800 */
[----:B------:R0:W-:Y:S01]  /*0940*/  STL [R1+0x80], R23 ;  /* 0x0000801701007387 */ /* 0x0001e20000100800 */
[----:B------:R-:W-:Y:S05]  /*0950*/  @!P5 BRA `(.L_x_5) ;  /* 0x00000000000cd947 */ /* 0x000fea0003800000 */
[----:B------:R-:W-:Y:S01]  /*0960*/  UCGABAR_WAIT ;  /* 0x0000000000007dc7 */ /* 0x000fe20008000000 */
[----:B------:R-:W-:Y:S01]  /*0970*/  CCTL.IVALL ;  /* 0x00000000ff00798f */ /* 0x000fe20002000000 */
[----:B------:R-:W-:Y:S05]  /*0980*/  BRA `(.L_x_6) ;  /* 0x0000000000047947 */ /* 0x000fea0003800000 */
.L_x_5:
[----:B------:R-:W-:Y:S06]  /*0990*/  BAR.SYNC.DEFER_BLOCKING 0x0 ;  /* 0x0000000000007b1d */ /* 0x000fec0000010000 */
.L_x_6:
[----:B------:R-:W-:Y:S05]  /*09a0*/  @!P1 BRA `(.L_x_7) ;  /* 0x000000e000f49947 */ /* 0x000fea0003800000 */
[----:B------:R-:W-:-:S06]  /*09b0*/  UISETP.GT.U32.AND UP0, UPT, UR10, 0x1, UPT ;  /* 0x000000010a00788c */ /* 0x000fcc000bf04070 */
[----:B------:R-:W-:-:S13]  /*09c0*/  PLOP3.LUT P0, PT, PT, PT, UP0, 0x80, 0x0 ;  /* 0x000000000000781c */ /* 0x000fda0003f0f008 */
[----:B------:R-:W-:Y:S05]  /*09d0*/  @P0 EXIT ;  /* 0x000000000000094d */ /* 0x000fea0003800000 */
[----:B------:R-:W-:Y:S01]  /*09e0*/  IMAD.MOV.U32 R6, RZ, RZ, -0x1 ;  /* 0xffffffffff067424 */ /* 0x000fe200078e00ff */
[----:B------:R-:W-:Y:S01]  /*09f0*/  ULDC.64 UR4, c[0x0][0x650] ;  /* 0x0001940000047ab9 */ /* 0x000fe20000000a00 */
[----:B------:R-:W-:Y:S01]  /*0a00*/  IMAD.MOV.U32 R5, RZ, RZ, -0x1 ;  /* 0xffffffffff057424 */ /* 0x000fe200078e00ff */
[----:B------:R-:W-:Y:S01]  /*0a10*/  ISETP.GE.U32.AND P0, PT, R19, UR4, PT ;  /* 0x0000000413007c0c */ /* 0x000fe2000bf06070 */
[----:B------:R-:W-:Y:S01]  /*0a20*/  UMOV UR22, 0xffffffff ;  /* 0xffffffff00167882 */ /* 0x000fe20000000000 */
[----:B------:R1:W-:Y:S01]  /*0a30*/  STL [R1+0x8c], R6 ;  /* 0x00008c0601007387 */ /* 0x0003e20000100800 */
[----:B------:R-:W-:Y:S02]  /*0a40*/  PRMT R4, RZ, 0x7610, R4 ;  /* 0x00007610ff047816 */ /* 0x000fe40000000004 */
[----:B------:R-:W-:Y:S01]  /*0a50*/  ISETP.GE.U32.AND.EX P0, PT, R23, UR5, PT, P0 ;  /* 0x0000000517007c0c */ /* 0x000fe2000bf06100 */
[----:B------:R1:W-:-:S12]  /*0a60*/  STL [R1+0x88], R5 ;  /* 0x0000880501007387 */ /* 0x0003d80000100800 */
[----:B-1----:R-:W-:Y:S05]  /*0a70*/  @P0 BRA `(.L_x_8) ;  /* 0x0000000400380947 */ /* 0x002fea0003800000 */
[----:B------:R-:W1:Y:S01]  /*0a80*/  LDC.64 R14, c[0x0][0x628] ;  /* 0x00018a00ff0e7b82 */ /* 0x000e620000000a00 */
[----:B------:R-:W-:Y:S02]  /*0a90*/  IMAD.MOV.U32 R4, RZ, RZ, R19 ;  /* 0x000000ffff047224 */ /* 0x000fe400078e0013 */
[----:B------:R-:W-:-:S05]  /*0aa0*/  IMAD.MOV.U32 R5, RZ, RZ, R23 ;  /* 0x000000ffff057224 */ /* 0x000fca00078e0017 */
[----:B------:R-:W2:Y:S08]  /*0ab0*/  LDC R10, c[0x0][0x630] ;  /* 0x00018c00ff0a7b82 */ /* 0x000eb00000000800 */
[----:B------:R-:W3:Y:S01]  /*0ac0*/  LDC.64 R16, c[0x0][0x620] ;  /* 0x00018800ff107b82 */ /* 0x000ee20000000a00 */
[----:B-1----:R-:W-:-:S04]  /*0ad0*/  ISETP.NE.U32.AND P0, PT, R14, RZ, PT ;  /* 0x000000ff0e00720c */ /* 0x002fc80003f05070 */
[----:B------:R-:W-:-:S13]  /*0ae0*/  ISETP.NE.AND.EX P0, PT, R15, RZ, PT, P0 ;  /* 0x000000ff0f00720c */ /* 0x000fda0003f05300 */
[----:B--23--:R-:W-:Y:S05]  /*0af0*/  @!P0 BRA `(.L_x_9) ;  /* 0x0000000000288947 */ /* 0x00cfea0003800000 */
[----:B------:R-:W1:Y:S02]  /*0b00*/  LDC R9, c[0x0][0x634] ;  /* 0x00018d00ff097b82 */ /* 0x000e640000000800 */
[----:B-1----:R-:W-:-:S05]  /*0b10*/  IADD3 R9, P0, R19, R9, RZ ;  /* 0x0000000913097210 */ /* 0x002fca0007f1e0ff */
[----:B------:R-:W-:-:S04]  /*0b20*/  IMAD.X R13, RZ, RZ, R23, P0 ;  /* 0x000000ffff0d7224 */ /* 0x000fc800000e0617 */
[----:B------:R-:W-:-:S04]  /*0b30*/  IMAD.WIDE.U32 R4, R13, R14, RZ ;  /* 0x0000000e0d047225 */ /* 0x000fc800078e00ff */
[----:B------:R-:W-:-:S04]  /*0b40*/  IMAD.WIDE.U32 R6, P0, R9, R15, R4 ;  /* 0x0000000f09067225 */ /* 0x000fc80007800004 */
[----:B------:R-:W-:-:S04]  /*0b50*/  IMAD.WIDE.U32 R4, R9, R14, RZ ;  /* 0x0000000e09047225 */ /* 0x000fc800078e00ff */
[----:B------:R-:W-:Y:S01]  /*0b60*/  IMAD.X R9, RZ, RZ, RZ, P0 ;  /* 0x000000ffff097224 */ /* 0x000fe200000e06ff */
[----:B------:R-:W-:Y:S01]  /*0b70*/  IADD3 RZ, P0, R5, R6, RZ ;  /* 0x0000000605ff7210 */ /* 0x000fe20007f1e0ff */
[----:B------:R-:W-:-:S04]  /*0b80*/  IMAD.MOV.U32 R8, RZ, RZ, R7 ;  /* 0x000000ffff087224 */ /* 0x000fc800078e0007 */
[----:B------:R-:W-:-:S08]  /*0b90*/  IMAD.WIDE.U32.X R4, R13, R15, R8, P0 ;  /* 0x0000000f0d047225 */ /* 0x000fd000000e0408 */
.L_x_9:
[----:B------:R-:W1:Y:S01]  /*0ba0*/  LDC.64 R20, c[0x0][0x640] ;  /* 0x00019000ff147b82 */ /* 0x000e620000000a00 */
[-C--:B------:R-:W-:Y:S01]  /*0bb0*/  SHF.R.U64 R22, R4, R10.reuse, R5 ;  /* 0x0000000a04167219 */ /* 0x080fe20000001205 */
[----:B------:R-:W-:Y:S01]  /*0bc0*/  IMAD.MOV.U32 R4, RZ, RZ, R19 ;  /* 0x000000ffff047224 */ /* 0x000fe200078e0013 */
[----:B------:R-:W-:Y:S01]  /*0bd0*/  SHF.R.U32.HI R3, RZ, R10, R5 ;  /* 0x0000000aff037219 */ /* 0x000fe20000011605 */
[----:B------:R-:W-:Y:S01]  /*0be0*/  IMAD.MOV.U32 R5, RZ, RZ, R23 ;  /* 0x000000ffff057224 */ /* 0x000fe200078e0017 */
[----:B------:R-:W-:Y:S01]  /*0bf0*/  IADD3 R7, P0, RZ, -R22, RZ ;  /* 0x80000016ff077210 */ /* 0x000fe20007f1e0ff */
[----:B0-----:R-:W-:Y:S02]  /*0c00*/  IMAD R23, R11, R12, R2 ;  /* 0x0000000c0b177224 */ /* 0x001fe400078e0202 */
[----:B------:R-:W0:Y:S01]  /*0c10*/  LDC R8, c[0x0][0x618] ;  /* 0x00018600ff087b82 */ /* 0x000e220000000800 */
[----:B------:R-:W-:Y:S02]  /*0c20*/  IMAD.MOV.U32 R11, RZ, RZ, 0x1 ;  /* 0x00000001ff0b7424 */ /* 0x000fe400078e00ff */
[----:B------:R-:W-:-:S02]  /*0c30*/  IMAD.X R3, RZ, RZ, ~R3, P0 ;  /* 0x000000ffff037224 */ /* 0x000fc400000e0e03 */
[----:B------:R-:W-:-:S03]  /*0c40*/  IMAD.WIDE.U32 R4, R7, R16, R4 ;  /* 0x0000001007047225 */ /* 0x000fc600078e0004 */
[----:B------:R-:W2:Y:S01]  /*0c50*/  LDC R14, c[0x0][0x608] ;  /* 0x00018200ff0e7b82 */ /* 0x000ea20000000800 */
[----:B------:R-:W-:-:S04]  /*0c60*/  IMAD R6, R3, R16, RZ ;  /* 0x0000001003067224 */ /* 0x000fc800078e02ff */
[----:B------:R-:W-:-:S03]  /*0c70*/  IMAD R3, R7, R17, R6 ;  /* 0x0000001107037224 */ /* 0x000fc600078e0206 */
[----:B------:R-:W3:Y:S01]  /*0c80*/  LDC R18, c[0x0][0x658] ;  /* 0x00019600ff127b82 */ /* 0x000ee20000000800 */
[----:B------:R-:W-:Y:S01]  /*0c90*/  IMAD.IADD R3, R5, 0x1, R3 ;  /* 0x0000000105037824 */ /* 0x000fe200078e0203 */
[----:B-1----:R-:W-:Y:S01]  /*0ca0*/  ISETP.NE.U32.AND P0, PT, R20, RZ, PT ;  /* 0x000000ff1400720c */ /* 0x002fe20003f05070 */
[----:B------:R-:W-:-:S03]  /*0cb0*/  IMAD.MOV.U32 R5, RZ, RZ, -0x1 ;  /* 0xffffffffff057424 */ /* 0x000fc600078e00ff */
[----:B------:R-:W-:Y:S02]  /*0cc0*/  ISETP.NE.AND.EX P0, PT, R21, RZ, PT, P0 ;  /* 0x000000ff1500720c */ /* 0x000fe40003f05300 */
[----:B------:R-:W1:Y:S01]  /*0cd0*/  LDC R13, c[0x0][0x600] ;  /* 0x00018000ff0d7b82 */ /* 0x000e620000000800 */
[-CC-:B0-----:R-:W-:Y:S02]  /*0ce0*/  SHF.R.U64 R10, R4, R8.reuse, R3.reuse ;  /* 0x00000008040a7219 */ /* 0x181fe40000001203 */
[----:B------:R-:W-:-:S05]  /*0cf0*/  SHF.R.U32.HI R3, RZ, R8, R3 ;  /* 0x00000008ff037219 */ /* 0x000fca0000011603 */
[----:B------:R-:W0:Y:S01]  /*0d00*/  LDC R15, c[0x0][0x648] ;  /* 0x00019200ff0f7b82 */ /* 0x000e220000000800 */
[-CC-:B--2---:R-:W-:Y:S02]  /*0d10*/  SHF.R.U64 R19, R10, R14.reuse, R3.reuse ;  /* 0x0000000e0a137219 */ /* 0x184fe40000001203 */
[----:B------:R-:W-:-:S05]  /*0d20*/  SHF.R.U32.HI R3, RZ, R14, R3 ;  /* 0x0000000eff037219 */ /* 0x000fca0000011603 */
[----:B------:R-:W2:Y:S01]  /*0d30*/  LDC R17, c[0x0][0x638] ;  /* 0x00018e00ff117b82 */ /* 0x000ea20000000800 */
[-C--:B---3--:R-:W-:Y:S02]  /*0d40*/  SHF.L.U32 R2, R5, R18.reuse, RZ ;  /* 0x0000001205027219 */ /* 0x088fe400000006ff */
[--C-:B------:R-:W-:Y:S02]  /*0d50*/  SHF.R.U64 R12, R19, R18, R3.reuse ;  /* 0x00000012130c7219 */ /* 0x100fe40000001203 */
[----:B------:R-:W-:Y:S02]  /*0d60*/  LOP3.LUT R8, RZ, R2, RZ, 0x33, !PT ;  /* 0x00000002ff087212 */ /* 0x000fe400078e33ff */
[----:B------:R-:W-:Y:S01]  /*0d70*/  SHF.R.U32.HI R3, RZ, R18, R3 ;  /* 0x00000012ff037219 */ /* 0x000fe20000011603 */
[----:B------:R-:W3:Y:S01]  /*0d80*/  LDC R16, c[0x0][0x610] ;  /* 0x00018400ff107b82 */ /* 0x000ee20000000800 */
[----:B------:R-:W-:Y:S01]  /*0d90*/  IMAD.MOV.U32 R2, RZ, RZ, R12 ;  /* 0x000000ffff027224 */ /* 0x000fe200078e000c */
[----:B------:R-:W-:Y:S06]  /*0da0*/  @!P0 BRA `(.L_x_10) ;  /* 0x0000000000288947 */ /* 0x000fec0003800000 */
[----:B------:R-:W4:Y:S02]  /*0db0*/  LDC R7, c[0x0][0x64c] ;  /* 0x00019300ff077b82 */ /* 0x000f240000000800 */
[----:B----4-:R-:W-:-:S05]  /*0dc0*/  IADD3 R7, P0, R12, R7, RZ ;  /* 0x000000070c077210 */ /* 0x010fca0007f1e0ff */
        /* <DEDUP_REMOVED lines=8> */
.L_x_10:
[----:B0-----:R-:W-:Y:S01]  /*0e50*/  SHF.R.U64 R4, R2, R15, R3 ;  /* 0x0000000f02047219 */ /* 0x001fe20000001203 */
[----:B-1----:R-:W-:Y:S01]  /*0e60*/  VIADD R5, R13, 0xffffffff ;  /* 0xffffffff0d057836 */ /* 0x002fe20000000000 */
[----:B------:R-:W-:Y:S02]  /*0e70*/  SHF.L.U32 R2, R11, R18, RZ ;  /* 0x000000120b027219 */ /* 0x000fe400000006ff */
[----:B------:R-:W-:Y:S01]  /*0e80*/  LOP3.LUT R3, R19, R8, RZ, 0xc0, !PT ;  /* 0x0000000813037212 */ /* 0x000fe200078ec0ff */
[----:B------:R-:W-:Y:S01]  /*0e90*/  IMAD.MOV R6, RZ, RZ, -R4 ;  /* 0x000000ffff067224 */ /* 0x000fe200078e0a04 */
[----:B------:R-:W-:Y:S02]  /*0ea0*/  SEL R0, R0, R23, !P4 ;  /* 0x0000001700007207 */ /* 0x000fe40006000000 */
[----:B------:R-:W-:Y:S01]  /*0eb0*/  LOP3.LUT R5, R10, R5, RZ, 0xc0, !PT ;  /* 0x000000050a057212 */ /* 0x000fe200078ec0ff */
[----:B------:R-:W-:Y:S01]  /*0ec0*/  IMAD R3, R2, R4, R3 ;  /* 0x0000000402037224 */ /* 0x000fe200078e0203 */
[----:B------:R-:W-:Y:S01]  /*0ed0*/  R2UR UR22, R22 ;  /* 0x00000000161672ca */ /* 0x000fe200000e0000 */
[----:B--2---:R-:W-:-:S02]  /*0ee0*/  IMAD R2, R6, R17, R12 ;  /* 0x0000001106027224 */ /* 0x004fc400078e020c */
[----:B---3--:R-:W-:Y:S02]  /*0ef0*/  IMAD R0, R3, R16, R0 ;  /* 0x0000001003007224 */ /* 0x008fe400078e0200 */
[----:B------:R-:W-:Y:S02]  /*0f00*/  IMAD R3, R2, R13, R5 ;  /* 0x0000000d02037224 */ /* 0x000fe400078e0205 */
[----:B------:R-:W-:-:S03]  /*0f10*/  IMAD.MOV.U32 R4, RZ, RZ, 0x1 ;  /* 0x00000001ff047424 */ /* 0x000fc600078e00ff */
[----:B------:R-:W-:Y:S02]  /*0f20*/  SEL R2, R3, R0, !P4 ;  /* 0x0000000003027207 */ /* 0x000fe40006000000 */
[----:B------:R-:W-:-:S03]  /*0f30*/  SEL R0, R0, R3, !P4 ;  /* 0x0000000300007207 */ /* 0x000fc60006000000 */
[----:B------:R1:W-:Y:S04]  /*0f40*/  STL [R1+0x88], R2 ;  /* 0x0000880201007387 */ /* 0x0003e80000100800 */
[----:B------:R1:W-:Y:S02]  /*0f50*/  STL [R1+0x8c], R0 ;  /* 0x00008c0001007387 */ /* 0x0003e40000100800 */
.L_x_8:
[----:B------:R-:W-:-:S08]  /*0f60*/  NOP ;  /* 0x0000000000007918 */ /* 0x000fd00000000000 */
[----:B------:R-:W2:Y:S02]  /*0f70*/  USETMAXREG.TRY_ALLOC.CTAPOOL UP0, 0xe8 ;  /* 0x000000e8000079c8 */ /* 0x000ea40008000600 */
[----:B--2---:R-:W-:-:S13]  /*0f80*/  PLOP3.LUT P0, PT, PT, PT, UP0, 0x80, 0x0 ;  /* 0x000000000000781c */ /* 0x004fda0003f0f008 */
[----:B------:R-:W-:Y:S05]  /*0f90*/  @!P0 BRA `(.L_x_8) ;  /* 0xfffffffc00f08947 */ /* 0x000fea000383ffff */
[----:B------:R-:W-:Y:S01]  /*0fa0*/  ULDC.64 UR4, c[0x0][0x598] ;  /* 0x0001660000047ab9 */ /* 0x000fe20000000a00 */
[----:B------:R-:W-:Y:S01]  /*0fb0*/  ULDC.64 UR16, c[0x0][0x208] ;  /* 0x0000820000107ab9 */ /* 0x000fe20000000a00 */
[----:B------:R-:W-:-:S04]  /*0fc0*/  ISETP.NE.U32.AND P0, PT, RZ, UR4, PT ;  /* 0x00000004ff007c0c */ /* 0x000fc8000bf05070 */
[----:B------:R-:W-:-:S13]  /*0fd0*/  ISETP.NE.AND.EX P0, PT, RZ, UR5, PT, P0 ;  /* 0x00000005ff007c0c */ /* 0x000fda000bf05300 */
[----:B------:R-:W-:Y:S05]  /*0fe0*/  @!P0 BRA `(.L_x_11) ;  /* 0x0000000000208947 */ /* 0x000fea0003800000 */
[----:B-1----:R-:W1:Y:S02]  /*0ff0*/  LDC.64 R2, c[0x0][0x598] ;  /* 0x00016600ff027b82 */ /* 0x002e640000000a00 */
[----:B-1----:R-:W2:Y:S02]  /*1000*/  LDG.E.64 R2, desc[UR16][R2.64] ;  /* 0x0000001002027981 */ /* 0x002ea4000c1e1b00 */
[----:B--2---:R-:W-:-:S04]  /*1010*/  ISETP.NE.U32.AND P0, PT, R2, RZ, PT ;  /* 0x000000ff0200720c */ /* 0x004fc80003f05070 */
[----:B------:R-:W-:-:S13]  /*1020*/  ISETP.NE.AND.EX P0, PT, R3, RZ, PT, P0 ;  /* 0x000000ff0300720c */ /* 0x000fda0003f05300 */
[----:B------:R-:W-:Y:S05]  /*1030*/  @!P0 BRA `(.L_x_11) ;  /* 0x00000000000c8947 */ /* 0x000fea0003800000 */
[----:B------:R-:W2:Y:S02]  /*1040*/  LD.E R2, desc[UR16][R2.64] ;  /* 0x0000001002027980 */ /* 0x000ea4000c101900 */
[----:B--2---:R-:W-:Y:S01]  /*1050*/  R2UR UR20, R2 ;  /* 0x00000000021472ca */ /* 0x004fe200000e0000 */
[----:B------:R-:W-:-:S14]  /*1060*/  BRA `(.L_x_12) ;  /* 0x0000000000247947 */ /* 0x000fdc0003800000 */
.L_x_11:
[----:B------:R-:W-:Y:S02]  /*1070*/  ULDC.64 UR4, c[0x0][0x588] ;  /* 0x0001620000047ab9 */ /* 0x000fe40000000a00 */
[----:B------:R-:W-:-:S04]  /*1080*/  ISETP.NE.U32.AND P0, PT, RZ, UR4, PT ;  /* 0x00000004ff007c0c */ /* 0x000fc8000bf05070 */
[----:B------:R-:W-:-:S13]  /*1090*/  ISETP.NE.AND.EX P0, PT, RZ, UR5, PT, P0 ;  /* 0x00000005ff007c0c */ /* 0x000fda000bf05300 */
[----:B------:R-:W-:Y:S05]  /*10a0*/  @!P0 BRA `(.L_x_13) ;  /* 0x0000000000108947 */ /* 0x000fea0003800000 */
[----:B-1----:R-:W1:Y:S02]  /*10b0*/  LDC.64 R2, c[0x0][0x588] ;  /* 0x00016200ff027b82 */ /* 0x002e640000000a00 */
[----:B-1----:R-:W2:Y:S02]  /*10c0*/  LDG.E R2, desc[UR16][R2.64] ;  /* 0x0000001002027981 */ /* 0x002ea4000c1e1900 */
[----:B--2---:R-:W-:Y:S01]  /*10d0*/  R2UR UR20, R2 ;  /* 0x00000000021472ca */ /* 0x004fe200000e0000 */
[----:B------:R-:W-:-:S14]  /*10e0*/  BRA `(.L_x_12) ;  /* 0x0000000000047947 */ /* 0x000fdc0003800000 */
.L_x_13:
[----:B------:R-:W-:-:S05]  /*10f0*/  ULDC UR20, c[0x0][0x580] ;  /* 0x0001600000147ab9 */ /* 0x000fca0000000800 */
.L_x_12:
[----:B------:R-:W-:Y:S02]  /*1100*/  ULDC.64 UR4, c[0x0][0x5a0] ;  /* 0x0001680000047ab9 */ /* 0x000fe40000000a00 */
        /* <DEDUP_REMOVED lines=11> */
.L_x_14:
        /* <DEDUP_REMOVED lines=8> */
.L_x_16:
[----:B------:R-:W-:-:S05]  /*1240*/  ULDC UR21, c[0x0][0x584] ;  /* 0x0001610000157ab9 */ /* 0x000fca0000000800 */
.L_x_15:
[----:B------:R-:W-:-:S13]  /*1250*/  LOP3.LUT P0, RZ, R4, 0xff, RZ, 0xc0, !PT ;  /* 0x000000ff04ff7812 */ /* 0x000fda000780c0ff */
[----:B------:R-:W-:Y:S05]  /*1260*/  @!P0 EXIT ;  /* 0x000000000000894d */ /* 0x000fea0003800000 */
[----:B------:R-:W-:Y:S01]  /*1270*/  ULDC UR4, c[0x0][0x28c] ;  /* 0x0000a30000047ab9 */ /* 0x000fe20000000800 */
[----:B------:R-:W-:Y:S02]  /*1280*/  ULOP3.LUT UR23, UR13, 0x1, URZ, 0xfc, !UPT ;  /* 0x000000010d177892 */ /* 0x000fe4000f8efc3f */
[----:B------:R-:W-:-:S04]  /*1290*/  UIADD3 UR4, UR4, 0x1f, URZ ;  /* 0x0000001f04047890 */ /* 0x000fc8000fffe03f */
[----:B------:R-:W-:-:S04]  /*12a0*/  USHF.R.S32.HI UR5, URZ, 0x1f, UR4 ;  /* 0x0000001f3f057899 */ /* 0x000fc80008011404 */
[----:B------:R-:W-:-:S03]  /*12b0*/  ULEA.HI UR5, UR5, UR4, URZ, 0x5 ;  /* 0x0000000405057291 */ /* 0x000fc6000f8f283f */
[----:B------:R-:W-:Y:S01]  /*12c0*/  UMOV UR4, URZ ;  /* 0x0000003f00047c82 */ /* 0x000fe20008000000 */
[----:B------:R-:W-:-:S03]  /*12d0*/  USHF.R.S32.HI UR12, URZ, 0x5, UR5 ;  /* 0x000000053f0c7899 */ /* 0x000fc60008011405 */
[----:B------:R-:W-:-:S09]  /*12e0*/  UMOV UR5, URZ ;  /* 0x0000003f00057c82 */ /* 0x000fd20008000000 */
.L_x_297:
[----:B-1----:R-:W1:Y:S01]  /*12f0*/  S2R R0, SR_TID.X ;  /* 0x0000000000007919 */ /* 0x002e620000002100 */
[----:B--2---:R-:W2:Y:S01]  /*1300*/  S2UR UR11, SR_CgaCtaId ;  /* 0x00000000000b79c3 */ /* 0x004ea20000008800 */
[----:B------:R-:W-:Y:S01]  /*1310*/  UMOV UR14, 0x400 ;  /* 0x00000400000e7882 */ /* 0x000fe20000000000 */
[----:B------:R-:W-:Y:S01]  /*1320*/  UMOV UR6, URZ ;  /* 0x0000003f00067c82 */ /* 0x000fe20008000000 */
[----:B------:R-:W-:Y:S01]  /*1330*/  STL [R1+0x74], RZ ;  /* 0x000074ff01007387 */ /* 0x000fe20000100800 */
[----:B------:R-:W-:Y:S01]  /*1340*/  UMOV UR7, URZ ;  /* 0x0000003f00077c82 */ /* 0x000fe20008000000 */
[----:B------:R-:W-:Y:S01]  /*1350*/  UMOV UR8, URZ ;  /* 0x0000003f00087c82 */ /* 0x000fe20008000000 */
[----:B------:R-:W-:Y:S01]  /*1360*/  UMOV UR18, UR5 ;  /* 0x0000000500127c82 */ /* 0x000fe20008000000 */
[----:B------:R-:W-:Y:S01]  /*1370*/  STL [R1+0x70], RZ ;  /* 0x000070ff01007387 */ /* 0x000fe20000100800 */
[----:B---3--:R-:W3:Y:S01]  /*1380*/  LDC R2, c[0x0][0x28c] ;  /* 0x0000a300ff027b82 */ /* 0x008ee20000000800 */
[----:B------:R-:W-:-:S02]  /*1390*/  CS2R R4, SRZ ;  /* 0x0000000000047805 */ /* 0x000fc4000001ff00 */
[----:B------:R-:W-:Y:S01]  /*13a0*/  CS2R R6, SRZ ;  /* 0x0000000000067805 */ /* 0x000fe2000001ff00 */
[----:B------:R-:W-:Y:S01]  /*13b0*/  STL [R1+0x6c], RZ ;  /* 0x00006cff01007387 */ /* 0x000fe20000100800 */
[----:B------:R-:W-:Y:S02]  /*13c0*/  CS2R R8, SRZ ;  /* 0x0000000000087805 */ /* 0x000fe4000001ff00 */
[----:B------:R-:W-:Y:S02]  /*13d0*/  CS2R R10, SRZ ;  /* 0x00000000000a7805 */ /* 0x000fe4000001ff00 */
[----:B------:R-:W-:Y:S01]  /*13e0*/  CS2R R12, SRZ ;  /* 0x00000000000c7805 */ /* 0x000fe2000001ff00 */
[----:B------:R-:W-:Y:S01]  /*13f0*/  STL [R1+0x68], RZ ;  /* 0x000068ff01007387 */ /* 0x000fe20000100800 */
[----:B------:R-:W-:Y:S02]  /*1400*/  CS2R R14, SRZ ;  /* 0x00000000000e7805 */ /* 0x000fe4000001ff00 */
[----:B------:R-:W-:-:S02]  /*1410*/  CS2R R16, SRZ ;  /* 0x0000000000107805 */ /* 0x000fc4000001ff00 */
[----:B0-----:R-:W-:Y:S01]  /*1420*/  CS2R R18, SRZ ;  /* 0x0000000000127805 */ /* 0x001fe2000001ff00 */
[----:B------:R-:W-:Y:S01]  /*1430*/  STL [R1+0x64], RZ ;  /* 0x000064ff01007387 */ /* 0x000fe20000100800 */
[----:B------:R-:W-:Y:S02]  /*1440*/  CS2R R20, SRZ ;  /* 0x0000000000147805 */ /* 0x000fe4000001ff00 */
[----:B------:R-:W-:Y:S02]  /*1450*/  CS2R R22, SRZ ;  /* 0x0000000000167805 */ /* 0x000fe4000001ff00 */
[----:B------:R-:W-:Y:S01]  /*1460*/  CS2R R152, SRZ ;  /* 0x0000000000987805 */ /* 0x000fe2000001ff00 */
[----:B------:R-:W-:Y:S01]  /*1470*/  STL [R1+0x60], RZ ;  /* 0x000060ff01007387 */ /* 0x000fe20000100800 */
[----:B--2---:R-:W-:Y:S01]  /*1480*/  ULEA UR14, UR11, UR14, 0x18 ;  /* 0x0000000e0b0e7291 */ /* 0x004fe2000f8ec03f */
[----:B------:R-:W-:Y:S02]  /*1490*/  CS2R R154, SRZ ;  /* 0x00000000009a7805 */ /* 0x000fe4000001ff00 */
[----:B------:R-:W-:Y:S01]  /*14a0*/  CS2R R156, SRZ ;  /* 0x00000000009c7805 */ /* 0x000fe2000001ff00 */
[----:B------:R-:W-:Y:S01]  /*14b0*/  STL [R1+0x5c], RZ ;  /* 0x00005cff01007387 */ /* 0x000fe20000100800 */
[----:B------:R-:W-:-:S02]  /*14c0*/  CS2R R158, SRZ ;  /* 0x00000000009e7805 */ /* 0x000fc4000001ff00 */
[----:B------:R-:W-:Y:S02]  /*14d0*/  CS2R R160, SRZ ;  /* 0x0000000000a07805 */ /* 0x000fe4000001ff00 */
[----:B------:R-:W-:Y:S02]  /*14e0*/  CS2R R162, SRZ ;  /* 0x0000000000a27805 */ /* 0x000fe4000001ff00 */
[----:B-1----:R-:W-:Y:S01]  /*14f0*/  LOP3.LUT R0, R0, 0x80, RZ, 0xc0, !PT ;  /* 0x0000008000007812 */ /* 0x002fe200078ec0ff */
[----:B------:R-:W-:Y:S01]  /*1500*/  STL [R1+0x58], RZ ;  /* 0x000058ff01007387 */ /* 0x000fe20000100800 */
[----:B---3--:R-:W-:Y:S02]  /*1510*/  ISETP.GE.AND P0, PT, R2, 0x1, PT ;  /* 0x000000010200780c */ /* 0x008fe40003f06270 */
[----:B------:R-:W-:Y:S02]  /*1520*/  CS2R R2, SRZ ;  /* 0x0000000000027805 */ /* 0x000fe4000001ff00 */
[----:B------:R-:W-:Y:S01]  /*1530*/  SHF.R.U32.HI R0, RZ, 0x7, R0 ;  /* 0x00000007ff007819 */ /* 0x000fe20000011600 */
[----:B------:R-:W-:Y:S01]  /*1540*/  STL [R1+0x54], RZ ;  /* 0x000054ff01007387 */ /* 0x000fe20000100800 */
[----:B------:R-:W-:-:S02]  /*1550*/  CS2R R164, SRZ ;  /* 0x0000000000a47805 */ /* 0x000fc4000001ff00 */
[----:B------:R-:W-:Y:S02]  /*1560*/  CS2R R166, SRZ ;  /* 0x0000000000a67805 */ /* 0x000fe4000001ff00 */
[----:B------:R-:W-:Y:S01]  /*1570*/  CS2R R168, SRZ ;  /* 0x0000000000a87805 */ /* 0x000fe2000001ff00 */
[----:B------:R-:W-:Y:S01]  /*1580*/  STL [R1+0x50], RZ ;  /* 0x000050ff01007387 */ /* 0x000fe20000100800 */
[----:B------:R-:W-:Y:S02]  /*1590*/  CS2R R170, SRZ ;  /* 0x0000000000aa7805 */ /* 0x000fe4000001ff00 */
[----:B------:R-:W-:Y:S02]  /*15a0*/  CS2R R172, SRZ ;  /* 0x0000000000ac7805 */ /* 0x000fe4000001ff00 */
[----:B------:R-:W-:Y:S01]  /*15b0*/  CS2R R174, SRZ ;  /* 0x0000000000ae7805 */ /* 0x000fe2000001ff00 */
[----:B------:R-:W0:Y:S01]  /*15c0*/  SHFL.IDX PT, R0, R0, RZ, 0x1f ;  /* 0x00001fff00007589 */ /* 0x000e2200000e0000 */
[----:B------:R-:W-:-:S02]  /*15d0*/  CS2R R176, SRZ ;  /* 0x0000000000b07805 */ /* 0x000fc4000001ff00 */
[----:B------:R-:W-:Y:S02]  /*15e0*/  CS2R R178, SRZ ;  /* 0x0000000000b27805 */ /* 0x000fe4000001ff00 */
[----:B------:R-:W-:Y:S01]  /*15f0*/  CS2R R180, SRZ ;  /* 0x0000000000b47805 */ /* 0x000fe2000001ff00 */
[----:B------:R1:W-:Y:S01]  /*1600*/  STL [R1+0x4c], RZ ;  /* 0x00004cff01007387 */ /* 0x0003e20000100800 */
[----:B------:R-:W-:Y:S02]  /*1610*/  CS2R R182, SRZ ;  /* 0x0000000000b67805 */ /* 0x000fe4000001ff00 */
[----:B------:R-:W-:Y:S02]  /*1620*/  CS2R R184, SRZ ;  /* 0x0000000000b87805 */ /* 0x000fe4000001ff00 */
[----:B------:R-:W-:Y:S01]  /*1630*/  CS2R R186, SRZ ;  /* 0x0000000000ba7805 */ /* 0x000fe2000001ff00 */
[----:B------:R1:W-:Y:S01]  /*1640*/  STL [R1+0x48], RZ ;  /* 0x000048ff01007387 */ /* 0x0003e20000100800 */
        /* <DEDUP_REMOVED lines=14> */
[----:B------:R-:W-:Y:S02]  /*1730*/  CS2R R210, SRZ ;  /* 0x0000000000d27805 */ /* 0x000fe4000001ff00 */
[----:B0-----:R-:W-:Y:S01]  /*1740*/  R2UR UR9, R0 ;  /* 0x00000000000972ca */ /* 0x001fe200000e0000 */
[----:B------:R1:W-:Y:S01]  /*1750*/  STL [R1+0x38], RZ ;  /* 0x000038ff01007387 */ /* 0x0003e20000100800 */
[----:B------:R-:W-:Y:S01]  /*1760*/  IMAD.MOV.U32 R0, RZ, RZ, RZ ;  /* 0x000000ffff007224 */ /* 0x000fe200078e00ff */
[----:B------:R-:W-:-:S02]  /*1770*/  CS2R R212, SRZ ;  /* 0x0000000000d47805 */ /* 0x000fc4000001ff00 */
[----:B------:R-:W-:Y:S01]  /*1780*/  CS2R R214, SRZ ;  /* 0x0000000000d67805 */ /* 0x000fe2000001ff00 */
[----:B------:R1:W-:Y:S01]  /*1790*/  STL [R1+0x34], RZ ;  /* 0x000034ff01007387 */ /* 0x0003e20000100800 */
[----:B------:R-:W-:Y:S02]  /*17a0*/  CS2R R216, SRZ ;  /* 0x0000000000d87805 */ /* 0x000fe4000001ff00 */
[----:B------:R-:W-:Y:S02]  /*17b0*/  CS2R R218, SRZ ;  /* 0x0000000000da7805 */ /* 0x000fe4000001ff00 */
[----:B------:R-:W-:Y:S01]  /*17c0*/  CS2R R220, SRZ ;  /* 0x0000000000dc7805 */ /* 0x000fe2000001ff00 */
[----:B------:R1:W-:Y:S01]  /*17d0*/  STL [R1+0x30], RZ ;  /* 0x000030ff01007387 */ /* 0x0003e20000100800 */
[----:B------:R-:W-:Y:S02]  /*17e0*/  CS2R R222, SRZ ;  /* 0x0000000000de7805 */ /* 0x000fe4000001ff00 */
[----:B------:R-:W-:Y:S01]  /*17f0*/  CS2R R224, SRZ ;  /* 0x0000000000e07805 */ /* 0x000fe2000001ff00 */
[----:B------:R-:W-:Y:S01]  /*1800*/  IMAD.MOV.U32 R226, RZ, RZ, RZ ;  /* 0x000000ffffe27224 */ /* 0x000fe200078e00ff */
[----:B------:R1:W-:Y:S01]  /*1810*/  STL [R1+0x2c], RZ ;  /* 0x00002cff01007387 */ /* 0x0003e20000100800 */
[----:B------:R-:W-:Y:S01]  /*1820*/  ULEA.HI UR10, UR9, UR9, URZ, 0x1 ;  /* 0x00000009090a7291 */ /* 0x000fe2000f8f083f */
[----:B------:R-:W-:Y:S01]  /*1830*/  IMAD.U32 R227, RZ, RZ, UR4 ;  /* 0x00000004ffe37e24 */ /* 0x000fe2000f8e00ff */
[----:B------:R-:W-:Y:S01]  /*1840*/  CS2R R88, SRZ ;  /* 0x0000000000587805 */ /* 0x000fe2000001ff00 */
[----:B------:R1:W-:Y:S01]  /*1850*/  STL [R1+0x28], RZ ;  /* 0x000028ff01007387 */ /* 0x0003e20000100800 */
[----:B------:R-:W-:Y:S01]  /*1860*/  ULOP3.LUT UR10, UR10, 0x1ffffe, URZ, 0xc0, !UPT ;  /* 0x001ffffe0a0a7892 */ /* 0x000fe2000f8ec03f */
[----:B------:R-:W-:-:S02]  /*1870*/  CS2R R90, SRZ ;  /* 0x00000000005a7805 */ /* 0x000fc4000001ff00 */
[----:B------:R-:W-:Y:S01]  /*1880*/  CS2R R92, SRZ ;  /* 0x00000000005c7805 */ /* 0x000fe2000001ff00 */
[----:B------:R1:W-:Y:S01]  /*1890*/  STL [R1+0x24], RZ ;  /* 0x000024ff01007387 */ /* 0x0003e20000100800 */
[----:B------:R-:W-:Y:S01]  /*18a0*/  UIADD3 UR10, UR9, -UR10, URZ ;  /* 0x8000000a090a7290 */ /* 0x000fe2000fffe03f */
[----:B------:R-:W-:Y:S02]  /*18b0*/  CS2R R94, SRZ ;  /* 0x00000000005e7805 */ /* 0x000fe4000001ff00 */
[----:B------:R-:W-:Y:S01]  /*18c0*/  CS2R R96, SRZ ;  /* 0x0000000000607805 */ /* 0x000fe2000001ff00 */
[----:B------:R1:W-:Y:S01]  /*18d0*/  STL [R1+0x20], RZ ;  /* 0x000020ff01007387 */ /* 0x0003e20000100800 */
[----:B------:R-:W-:Y:S01]  /*18e0*/  ULEA UR10, UR10, UR14, 0xb ;  /* 0x0000000e0a0a7291 */ /* 0x000fe2000f8e583f */
[----:B------:R-:W-:Y:S02]  /*18f0*/  CS2R R98, SRZ ;  /* 0x0000000000627805 */ /* 0x000fe4000001ff00 */
[----:B------:R-:W-:Y:S01]  /*1900*/  CS2R R100, SRZ ;  /* 0x0000000000647805 */ /* 0x000fe2000001ff00 */
[----:B------:R1:W-:Y:S01]  /*1910*/  STL [R1+0x1c], RZ ;  /* 0x00001cff01007387 */ /* 0x0003e20000100800 */
[----:B------:R-:W-:Y:S01]  /*1920*/  UIADD3 UR10, UR10, 0x100, URZ ;  /* 0x000001000a0a7890 */ /* 0x000fe2000fffe03f */
[----:B------:R-:W-:-:S02]  /*1930*/  CS2R R102, SRZ ;  /* 0x0000000000667805 */ /* 0x000fc4000001ff00 */
[----:B------:R-:W-:Y:S01]  /*1940*/  CS2R R104, SRZ ;  /* 0x0000000000687805 */ /* 0x000fe2000001ff00 */
[----:B------:R1:W-:Y:S01]  /*1950*/  STL [R1+0x18], RZ ;  /* 0x000018ff01007387 */ /* 0x0003e20000100800 */
[----:B------:R-:W-:Y:S01]  /*1960*/  USHF.R.U32.HI UR10, URZ, 0x4, UR10 ;  /* 0x000000043f0a7899 */ /* 0x000fe2000801160a */
[----:B------:R-:W-:Y:S02]  /*1970*/  CS2R R106, SRZ ;  /* 0x00000000006a7805 */ /* 0x000fe4000001ff00 */
[----:B------:R-:W-:Y:S01]  /*1980*/  CS2R R108, SRZ ;  /* 0x00000000006c7805 */ /* 0x000fe2000001ff00 */
[----:B------:R1:W-:Y:S01]  /*1990*/  STL [R1+0x14], RZ ;  /* 0x000014ff01007387 */ /* 0x0003e20000100800 */
[----:B------:R-:W-:Y:S01]  /*19a0*/  ULOP3.LUT UR15, UR10, 0x3fff, URZ, 0xc0, !UPT ;  /* 0x00003fff0a0f7892 */ /* 0x000fe2000f8ec03f */
        /* <DEDUP_REMOVED lines=18> */
[----:B------:R1:W-:Y:S01]  /*1ad0*/  STL [R1], RZ ;  /* 0x000000ff01007387 */ /* 0x0003e20000100800 */
[----:B------:R-:W-:-:S02]  /*1ae0*/  CS2R R138, SRZ ;  /* 0x00000000008a7805 */ /* 0x000fc4000001ff00 */
[----:B------:R-:W-:Y:S02]  /*1af0*/  CS2R R140, SRZ ;  /* 0x00000000008c7805 */ /* 0x000fe4000001ff00 */
[----:B------:R-:W-:Y:S02]  /*1b00*/  CS2R R142, SRZ ;  /* 0x00000000008e7805 */ /* 0x000fe4000001ff00 */
[----:B------:R-:W-:Y:S02]  /*1b10*/  CS2R R144, SRZ ;  /* 0x0000000000907805 */ /* 0x000fe4000001ff00 */
[----:B------:R-:W-:Y:S02]  /*1b20*/  CS2R R146, SRZ ;  /* 0x0000000000927805 */ /* 0x000fe4000001ff00 */
[----:B------:R-:W-:Y:S02]  /*1b30*/  CS2R R148, SRZ ;  /* 0x0000000000947805 */ /* 0x000fe4000001ff00 */
[----:B------:R-:W-:-:S02]  /*1b40*/  CS2R R150, SRZ ;  /* 0x0000000000967805 */ /* 0x000fc4000001ff00 */
[----:B------:R-:W-:Y:S02]  /*1b50*/  CS2R R24, SRZ ;  /* 0x0000000000187805 */ /* 0x000fe4000001ff00 */
[----:B----4-:R-:W-:Y:S02]  /*1b60*/  CS2R R26, SRZ ;  /* 0x00000000001a7805 */ /* 0x010fe4000001ff00 */
[----:B------:R-:W-:Y:S02]  /*1b70*/  CS2R R28, SRZ ;  /* 0x00000000001c7805 */ /* 0x000fe4000001ff00 */
[----:B------:R-:W-:Y:S02]  /*1b80*/  CS2R R30, SRZ ;  /* 0x00000000001e7805 */ /* 0x000fe4000001ff00 */
[----:B------:R-:W-:Y:S02]  /*1b90*/  CS2R R32, SRZ ;  /* 0x0000000000207805 */ /* 0x000fe4000001ff00 */
        /* <DEDUP_REMOVED lines=26> */
[----:B------:R-:W-:Y:S01]  /*1d40*/  CS2R R86, SRZ ;  /* 0x0000000000567805 */ /* 0x000fe2000001ff00 */
[----:B-1----:R-:W-:Y:S06]  /*1d50*/  @!P0 BRA `(.L_x_17) ;  /* 0x0000001000608947 */ /* 0x002fec0003800000 */
[----:B------:R-:W-:-:S06]  /*1d60*/  UISETP.NE.AND UP0, UPT, UR23, 0x3, UPT ;  /* 0x000000031700788c */ /* 0x000fcc000bf05270 */
[----:B------:R-:W-:-:S13]  /*1d70*/  PLOP3.LUT P1, PT, PT, PT, UP0, 0x80, 0x0 ;  /* 0x000000000000781c */ /* 0x000fda0003f2f008 */
[----:B------:R-:W-:Y:S05]  /*1d80*/  @!P1 BRA `(.L_x_18) ;  /* 0x0000000000049947 */ /* 0x000fea0003800000 */
[----:B------:R-:W-:Y:S01]  /*1d90*/  BPT.TRAP 0x1 ;  /* 0x000000040000795c */ /* 0x000fe20000300000 */
.L_x_18:
[----:B------:R-:W-:Y:S01]  /*1da0*/  ULEA UR7, UR5, UR14, 0x3 ;  /* 0x0000000e05077291 */ /* 0x000fe2000f8e183f */
[----:B------:R-:W-:-:S05]  /*1db0*/  IMAD.U32 R0, RZ, RZ, UR4 ;  /* 0x00000004ff007e24 */ /* 0x000fca000f8e00ff */
[----:B------:R-:W-:-:S04]  /*1dc0*/  SHF.L.U32 R0, R0, 0x1f, RZ ;  /* 0x0000001f00007819 */ /* 0x000fc800000006ff */
[----:B------:R0:W1:Y:S01]  /*1dd0*/  SYNCS.PHASECHK.TRANS64.TRYWAIT P0, [UR7], R0 ;  /* 0x00000000ff0075a7 */ /* 0x0000620008000147 */
[----:B------:R-:W-:Y:S05]  /*1de0*/  @!P1 BRA `(.L_x_19) ;  /* 0x0000000000049947 */ /* 0x000fea0003800000 */
[----:B------:R-:W-:Y:S01]  /*1df0*/  BPT.TRAP 0x1 ;  /* 0x000000040000795c */ /* 0x000fe20000300000 */
.L_x_19:
[----:B------:R2:W-:Y:S01]  /*1e00*/  STL [R1+0x74], RZ ;  /* 0x000074ff01007387 */ /* 0x0005e20000100800 */
[----:B------:R-:W-:Y:S01]  /*1e10*/  UMOV UR6, 0x1 ;  /* 0x0000000100067882 */ /* 0x000fe20000000000 */
[----:B-1----:R-:W-:Y:S05]  /*1e20*/  @P0 BRA `(.L_x_20) ;  /* 0x0000000000080947 */ /* 0x002fea0003800000 */
[----:B------:R-:W1:Y:S02]  /*1e30*/  SYNCS.PHASECHK.TRANS64.TRYWAIT P0, [UR7], R0 ;  /* 0x00000000ff0075a7 */ /* 0x000e640008000147 */
[----:B-1----:R-:W-:Y:S05]  /*1e40*/  @!P0 BRA `(.L_x_21) ;  /* 0x000000e400a48947 */ /* 0x002fea0003800000 */
.L_x_20:
[----:B------:R3:W-:Y:S01]  /*1e50*/  STL [R1+0x70], RZ ;  /* 0x000070ff01007387 */ /* 0x0007e20000100800 */
[----:B------:R-:W-:Y:S01]  /*1e60*/  UIADD3 UR7, UR14, 0x8100, URZ ;  /* 0x000081000e077890 */ /* 0x000fe2000fffe03f */
[----:B------:R-:W-:Y:S01]  /*1e70*/  WARPGROUP.ARRIVE ;  /* 0x00000000000079c5 */ /* 0x000fe20000000000 */
[----:B------:R-:W-:Y:S01]  /*1e80*/  ULOP3.LUT UR8, UR15, 0x10000, URZ, 0xfc, !UPT ;  /* 0x000100000f087892 */ /* 0x000fe2000f8efc3f */
[----:B------:R3:W-:Y:S01]  /*1e90*/  STL [R1+0x6c], RZ ;  /* 0x00006cff01007387 */ /* 0x0007e20000100800 */
[----:B------:R-:W-:Y:S01]  /*1ea0*/  USHF.R.U32.HI UR7, URZ, 0x4, UR7 ;  /* 0x000000043f077899 */ /* 0x000fe20008011607 */
[----:B01----:R-:W-:Y:S01]  /*1eb0*/  IMAD.MOV.U32 R0, RZ, RZ, RZ ;  /* 0x000000ffff007224 */ /* 0x003fe200078e00ff */
[----:B------:R-:W-:Y:S01]  /*1ec0*/  ULEA UR8, UR5, UR8, 0x9 ;  /* 0x0000000805087291 */ /* 0x000fe2000f8e483f */
[----:B------:R3:W-:Y:S01]  /*1ed0*/  STL [R1+0x68], RZ ;  /* 0x000068ff01007387 */ /* 0x0007e20000100800 */
[----:B------:R-:W-:Y:S01]  /*1ee0*/  ULOP3.LUT UR7, UR7, 0x3fff, URZ, 0xc0, !UPT ;  /* 0x00003fff07077892 */ /* 0x000fe2000f8ec03f */
[----:B------:R-:W-:Y:S01]  /*1ef0*/  CS2R R2, SRZ ;  /* 0x0000000000027805 */ /* 0x000fe2000001ff00 */
[----:B------:R-:W-:Y:S01]  /*1f00*/  UMOV UR9, 0xc0000010 ;  /* 0xc000001000097882 */ /* 0x000fe20000000000 */
[----:B------:R3:W-:Y:S01]  /*1f10*/  STL [R1+0x64], RZ ;  /* 0x000064ff01007387 */ /* 0x0007e20000100800 */
[----:B------:R-:W-:Y:S01]  /*1f20*/  ULOP3.LUT UR7, UR7, 0x10000, URZ, 0xfc, !UPT ;  /* 0x0001000007077892 */ /* 0x000fe2000f8efc3f */
[----:B------:R-:W-:Y:S01]  /*1f30*/  CS2R R4, SRZ ;  /* 0x0000000000047805 */ /* 0x000fe2000001ff00 */
[----:B------:R-:W-:Y:S01]  /*1f40*/  UMOV UR11, 0xc0000010 ;  /* 0xc0000010000b7882 */ /* 0x000fe20000000000 */
[----:B------:R3:W-:Y:S01]  /*1f50*/  STL [R1+0x60], RZ ;  /* 0x000060ff01007387 */ /* 0x0007e20000100800 */
[----:B------:R-:W-:Y:S01]  /*1f60*/  ULEA UR10, UR5, UR7, 0x8 ;  /* 0x00000007050a7291 */ /* 0x000fe2000f8e403f */
[----:B------:R-:W-:-:S02]  /*1f70*/  CS2R R6, SRZ ;  /* 0x0000000000067805 */ /* 0x000fc4000001ff00 */
[----:B------:R-:W-:Y:S01]  /*1f80*/  CS2R R8, SRZ ;  /* 0x0000000000087805 */ /* 0x000fe2000001ff00 */
[----:B------:R3:W-:Y:S01]  /*1f90*/  STL [R1+0x5c], RZ ;  /* 0x00005cff01007387 */ /* 0x0007e20000100800 */
[----:B------:R-:W-:Y:S01]  /*1fa0*/  ULDC UR7, c[0x0][0x50c] ;  /* 0x0001430000077ab9 */ /* 0x000fe20000000800 */
[----:B------:R-:W-:Y:S01]  /*1fb0*/  CS2R R10, SRZ ;  /* 0x00000000000a7805 */ /* 0x000fe2000001ff00 */
[----:B------:R-:W-:Y:S01]  /*1fc0*/  UISETP.NE.AND UP0, UPT, UR7, 0x1, UPT ;  /* 0x000000010700788c */ /* 0x000fe2000bf05270 */
[----:B------:R3:W-:Y:S01]  /*1fd0*/  STL [R1+0x58], RZ ;  /* 0x000058ff01007387 */ /* 0x0007e20000100800 */
[----:B------:R-:W-:Y:S01]  /*1fe0*/  CS2R R12, SRZ ;  /* 0x00000000000c7805 */ /* 0x000fe2000001ff00 */
[----:B------:R-:W-:Y:S01]  /*1ff0*/  QGMMA.64x128x32.F32.E5M2.E5M2 R88, gdesc[UR8], RZ, !UPT ;  /* 0x01e00000085879f3 */ /* 0x000fe2000c7038ff */
[----:B------:R-:W-:Y:S01]  /*2000*/  USEL UR7, URZ, 0x1, UP0 ;  /* 0x000000013f077887 */ /* 0x000fe20008000000 */
[----:B------:R3:W-:Y:S01]  /*2010*/  STL [R1+0x54], RZ ;  /* 0x000054ff01007387 */ /* 0x0007e20000100800 */
[----:B------:R-:W-:Y:S01]  /*2020*/  UIADD3 UR8, UR8, 0x100, URZ ;  /* 0x0000010008087890 */ /* 0x000fe2000fffe03f */
[----:B------:R-:W-:Y:S01]  /*2030*/  CS2R R14, SRZ ;  /* 0x00000000000e7805 */ /* 0x000fe2000001ff00 */
[----:B------:R-:W-:Y:S01]  /*2040*/  UMOV UR9, 0xc0000010 ;  /* 0xc000001000097882 */ /* 0x000fe20000000000 */
[----:B------:R3:W-:Y:S01]  /*2050*/  STL [R1+0x50], RZ ;  /* 0x000050ff01007387 */ /* 0x0007e20000100800 */
[----:B------:R-:W-:-:S02]  /*2060*/  ISETP.NE.AND P0, PT, RZ, UR7, PT ;  /* 0x00000007ff007c0c */ /* 0x000fc4000bf05270 */
[----:B------:R-:W-:Y:S02]  /*2070*/  CS2R R16, SRZ ;  /* 0x0000000000107805 */ /* 0x000fe4000001ff00 */
[----:B------:R-:W-:Y:S01]  /*2080*/  CS2R R18, SRZ ;  /* 0x0000000000127805 */ /* 0x000fe2000001ff00 */
[----:B------:R3:W-:Y:S01]  /*2090*/  STL [R1+0x4c], RZ ;  /* 0x00004cff01007387 */ /* 0x0007e20000100800 */
[----:B------:R-:W-:Y:S01]  /*20a0*/  CS2R R20, SRZ ;  /* 0x0000000000147805 */ /* 0x000fe2000001ff00 */
[----:B------:R-:W-:Y:S01]  /*20b0*/  QGMMA.64x128x32.F32.E5M2.E5M2 R24, gdesc[UR8], RZ, !UPT, gsb0 ;  /* 0x01e00000081879f3 */ /* 0x000fe2000c0038ff */
[----:B------:R-:W-:Y:S01]  /*20c0*/  CS2R R22, SRZ ;  /* 0x0000000000167805 */ /* 0x000fe2000001ff00 */
[----:B------:R3:W-:Y:S01]  /*20d0*/  STL [R1+0x48], RZ ;  /* 0x000048ff01007387 */ /* 0x0007e20000100800 */
[----:B------:R-:W-:Y:S02]  /*20e0*/  CS2R R152, SRZ ;  /* 0x0000000000987805 */ /* 0x000fe4000001ff00 */
        /* <DEDUP_REMOVED lines=47> */
[----:B------:R-:W-:Y:S01]  /*23e0*/  CS2R R224, SRZ ;  /* 0x0000000000e07805 */ /* 0x000fe2000001ff00 */
[----:B------:R-:W-:Y:S02]  /*23f0*/  IMAD.MOV.U32 R226, RZ, RZ, RZ ;  /* 0x000000ffffe27224 */ /* 0x000fe400078e00ff */
[----:B------:R3:W-:Y:S04]  /*2400*/  STL [R1+0x14], RZ ;  /* 0x000014ff01007387 */ /* 0x0007e80000100800 */
[----:B------:R3:W-:Y:S04]  /*2410*/  STL [R1+0x10], RZ ;  /* 0x000010ff01007387 */ /* 0x0007e80000100800 */
[----:B------:R3:W-:Y:S04]  /*2420*/  STL [R1+0xc], RZ ;  /* 0x00000cff01007387 */ /* 0x0007e80000100800 */
[----:B------:R3:W-:Y:S04]  /*2430*/  STL [R1+0x8], RZ ;  /* 0x000008ff01007387 */ /* 0x0007e80000100800 */
[----:B------:R3:W-:Y:S04]  /*2440*/  STL [R1+0x4], RZ ;  /* 0x000004ff01007387 */ /* 0x0007e80000100800 */
[----:B------:R3:W-:Y:S01]  /*2450*/  STL [R1], RZ ;  /* 0x000000ff01007387 */ /* 0x0007e20000100800 */
[----:B------:R-:W-:Y:S05]  /*2460*/  @!P0 BRA `(.L_x_22) ;  /* 0x0000000800808947 */ /* 0x000fea0003800000 */
[----:B------:R-:W-:Y:S02]  /*2470*/  WARPGROUP.DEPBAR.LE gsb0, 0x0 ;  /* 0x00008000000079c5 */ /* 0x000fe40000010000 */
[----:B------:R-:W-:-:S01]  /*2480*/  FADD R227, RZ, R58 ;  /* 0x0000003affe37221 */ /* 0x000fc20000000000 */
[----:B------:R-:W-:Y:S01]  /*2490*/  FADD R226, RZ, R88 ;  /* 0x00000058ffe27221 */ /* 0x000fe20000000000 */
[----:B------:R-:W-:-:S01]  /*24a0*/  FADD R225, RZ, R89 ;  /* 0x00000059ffe17221 */ /* 0x000fc20000000000 */
[----:B------:R-:W-:Y:S01]  /*24b0*/  FADD R224, RZ, R90 ;  /* 0x0000005affe07221 */ /* 0x000fe20000000000 */
[----:B------:R-:W-:-:S01]  /*24c0*/  FADD R223, RZ, R91 ;  /* 0x0000005bffdf7221 */ /* 0x000fc20000000000 */
[----:B------:R0:W-:Y:S01]  /*24d0*/  STL [R1], R227 ;  /* 0x000000e301007387 */ /* 0x0001e20000100800 */
[----:B------:R-:W-:-:S01]  /*24e0*/  FADD R222, RZ, R92 ;  /* 0x0000005cffde7221 */ /* 0x000fc20000000000 */
[----:B------:R-:W-:Y:S01]  /*24f0*/  FADD R221, RZ, R93 ;  /* 0x0000005dffdd7221 */ /* 0x000fe20000000000 */
[----:B------:R-:W-:-:S01]  /*2500*/  FADD R220, RZ, R94 ;  /* 0x0000005effdc7221 */ /* 0x000fc20000000000 */
[----:B------:R-:W-:Y:S01]  /*2510*/  FADD R219, RZ, R95 ;  /* 0x0000005fffdb7221 */ /* 0x000fe20000000000 */
[----:B------:R-:W-:-:S01]  /*2520*/  FADD R218, RZ, R96 ;  /* 0x00000060ffda7221 */ /* 0x000fc20000000000 */
[----:B------:R-:W-:Y:S01]  /*2530*/  FADD R217, RZ, R97 ;  /* 0x00000061ffd97221 */ /* 0x000fe20000000000 */
[----:B------:R-:W-:-:S01]  /*2540*/  FADD R216, RZ, R98 ;  /* 0x00000062ffd87221 */ /* 0x000fc20000000000 */
[----:B------:R-:W-:Y:S01]  /*2550*/  FADD R215, RZ, R99 ;  /* 0x00000063ffd77221 */ /* 0x000fe20000000000 */
[----:B------:R-:W-:-:S01]  /*2560*/  FADD R214, RZ, R100 ;  /* 0x00000064ffd67221 */ /* 0x000fc20000000000 */
[----:B0-----:R-:W-:Y:S01]  /*2570*/  FADD R227, RZ, R59 ;  /* 0x0000003bffe37221 */ /* 0x001fe20000000000 */
[----:B------:R-:W-:-:S01]  /*2580*/  FADD R213, RZ, R101 ;  /* 0x00000065ffd57221 */ /* 0x000fc20000000000 */
[----:B------:R-:W-:Y:S01]  /*2590*/  FADD R212, RZ, R102 ;  /* 0x00000066ffd47221 */ /* 0x000fe20000000000 */
[----:B------:R-:W-:-:S01]  /*25a0*/  FADD R211, RZ, R103 ;  /* 0x00000067ffd37221 */ /* 0x000fc20000000000 */
[----:B------:R-:W-:Y:S01]  /*25b0*/  FADD R210, RZ, R104 ;  /* 0x00000068ffd27221 */ /* 0x000fe20000000000 */
[----:B------:R0:W-:Y:S01]  /*25c0*/  STL [R1+0x4], R227 ;  /* 0x000004e301007387 */ /* 0x0001e20000100800 */
        /* <DEDUP_REMOVED lines=93> */
[----:B------:R-:W-:Y:S01]  /*2ba0*/  UMOV UR6, URZ ;  /* 0x0000003f00067c82 */ /* 0x000fe20008000000 */
[----:B0-----:R-:W-:-:S05]  /*2bb0*/  FADD R227, RZ, R66 ;  /* 0x00000042ffe37221 */ /* 0x001fca0000000000 */
[----:B------:R0:W-:Y:S02]  /*2bc0*/  STL [R1+0x20], R227 ;  /* 0x000020e301007387 */ /* 0x0001e40000100800 */
        /* <DEDUP_REMOVED lines=42> */
.L_x_22:
[----:B------:R-:W-:-:S04]  /*2e70*/  UIADD3 UR18, UR5, 0x1, URZ ;  /* 0x0000000105127890 */ /* 0x000fc8000fffe03f */
[----:B------:R-:W-:-:S04]  /*2e80*/  UISETP.NE.AND UP0, UPT, UR18, 0x4, UPT ;  /* 0x000000041200788c */ /* 0x000fc8000bf05270 */
[----:B------:R-:W-:Y:S02]  /*2e90*/  USEL UR8, URZ, 0x1, UP0 ;  /* 0x000000013f087887 */ /* 0x000fe40008000000 */
[----:B------:R-:W-:Y:S02]  /*2ea0*/  USEL UR18, UR18, URZ, UP0 ;  /* 0x0000003f12127287 */ /* 0x000fe40008000000 */
[----:B------:R-:W-:-:S06]  /*2eb0*/  ULOP3.LUT UR8, UR4, UR8, URZ, 0x3c, !UPT ;  /* 0x0000000804087292 */ /* 0x000fcc000f8e3c3f */
[----:B0-----:R-:W-:Y:S01]  /*2ec0*/  IMAD.U32 R227, RZ, RZ, UR8 ;  /* 0x00000008ffe37e24 */ /* 0x001fe2000f8e00ff */
[----:B------:R-:W-:-:S06]  /*2ed0*/  UMOV UR8, 0x1 ;  /* 0x0000000100087882 */ /* 0x000fcc0000000000 */
.L_x_17:
[----:B------:R-:W-:-:S04]  /*2ee0*/  UISETP.LT.AND UP0, UPT, UR12, 0x1, UPT ;  /* 0x000000010c00788c */ /* 0x000fc8000bf01270 */
[----:B------:R-:W-:-:S04]  /*2ef0*/  USEL UR9, UR12, 0x1, UP0 ;  /* 0x000000010c097887 */ /* 0x000fc80008000000 */
[----:B------:R-:W-:-:S04]  /*2f00*/  UIADD3 UR9, UR12, -UR9, URZ ;  /* 0x800000090c097290 */ /* 0x000fc8000fffe03f */
[----:B------:R-:W-:-:S06]  /*2f10*/  UISETP.GE.AND UP0, UPT, UR9, 0x1, UPT ;  /* 0x000000010900788c */ /* 0x000fcc000bf06270 */
[----:B------:R-:W-:-:S13]  /*2f20*/  PLOP3.LUT P0, PT, PT, PT, UP0, 0x80, 0x0 ;  /* 0x000000000000781c */ /* 0x000fda0003f0f008 */
[----:B------:R-:W-:Y:S05]  /*2f30*/  @!P0 BRA `(.L_x_23) ;  /* 0x00000010009c8947 */ /* 0x000fea0003800000 */
[----:B------:R-:W-:Y:S01]  /*2f40*/  IMAD.U32 R228, RZ, RZ, UR9 ;  /* 0x00000009ffe47e24 */ /* 0x000fe2000f8e00ff */
[----:B------:R-:W-:Y:S01]  /*2f50*/  UMOV UR19, UR5 ;  /* 0x0000000500137c82 */ /* 0x000fe20008000000 */
[----:B------:R-:W-:-:S05]  /*2f60*/  ULDC UR24, c[0x0][0x50c] ;  /* 0x0001430000187ab9 */ /* 0x000fca0000000800 */
.L_x_31:
[----:B------:R-:W-:-:S06]  /*2f70*/  UISETP.NE.AND UP0, UPT, UR23, 0x3, UPT ;  /* 0x000000031700788c */ /* 0x000fcc000bf05270 */
[----:B------:R-:W-:-:S13]  /*2f80*/  PLOP3.LUT P1, PT, PT, PT, UP0, 0x80, 0x0 ;  /* 0x000000000000781c */ /* 0x000fda0003f2f008 */
[----:B-1---5:R-:W-:Y:S05]  /*2f90*/  @!P1 BRA `(.L_x_24) ;  /* 0x0000000000049947 */ /* 0x022fea0003800000 */
[----:B------:R-:W-:Y:S01]  /*2fa0*/  BPT.TRAP 0x1 ;  /* 0x000000040000795c */ /* 0x000fe20000300000 */
.L_x_24:
[----:B------:R-:W0:Y:S01]  /*2fb0*/  S2UR UR9, SR_CgaCtaId ;  /* 0x00000000000979c3 */ /* 0x000e220000008800 */
[----:B------:R-:W-:Y:S01]  /*2fc0*/  UMOV UR14, 0x400 ;  /* 0x00000400000e7882 */ /* 0x000fe20000000000 */
[----:B------:R-:W-:Y:S01]  /*2fd0*/  SHF.L.U32 R229, R227, 0x1f, RZ ;  /* 0x0000001fe3e57819 */ /* 0x000fe200000006ff */
[----:B0-----:R-:W-:-:S04]  /*2fe0*/  ULEA UR14, UR9, UR14, 0x18 ;  /* 0x0000000e090e7291 */ /* 0x001fc8000f8ec03f */
[----:B------:R-:W-:-:S09]  /*2ff0*/  ULEA UR9, UR18, UR14, 0x3 ;  /* 0x0000000e12097291 */ /* 0x000fd2000f8e183f */
[----:B------:R0:W1:Y:S01]  /*3000*/  SYNCS.PHASECHK.TRANS64.TRYWAIT P0, [UR9], R229 ;  /* 0x000000e5ff0075a7 */ /* 0x0000620008000149 */
[----:B------:R-:W-:Y:S05]  /*3010*/  @!P1 BRA `(.L_x_25) ;  /* 0x0000000000049947 */ /* 0x000fea0003800000 */
[----:B------:R-:W-:Y:S01]  /*3020*/  BPT.TRAP 0x1 ;  /* 0x000000040000795c */ /* 0x000fe20000300000 */
.L_x_25:
[----:B-1----:R-:W-:Y:S05]  /*3030*/  @P0 BRA `(.L_x_26) ;  /* 0x0000000000080947 */ /* 0x002fea0003800000 */
[----:B------:R-:W1:Y:S02]  /*3040*/  SYNCS.PHASECHK.TRANS64.TRYWAIT P0, [UR9], R229 ;  /* 0x000000e5ff0075a7 */ /* 0x000e640008000149 */
[----:B-1----:R-:W-:Y:S05]  /*3050*/  @!P0 BRA `(.L_x_27) ;  /* 0x000000d400388947 */ /* 0x002fea0003800000 */
.L_x_26:
[----:B------:R-:W-:Y:S01]  /*3060*/  UIADD3 UR9, UR14, 0x8100, URZ ;  /* 0x000081000e097890 */ /* 0x000fe2000fffe03f */
[----:B------:R-:W-:Y:S01]  /*3070*/  WARPGROUP.ARRIVE ;  /* 0x00000000000079c5 */ /* 0x000fe20000000000 */
[----:B------:R-:W-:Y:S02]  /*3080*/  UISETP.NE.AND UP0, UPT, UR7, URZ, UPT ;  /* 0x0000003f0700728c */ /* 0x000fe4000bf05270 */
[----:B------:R-:W-:Y:S02]  /*3090*/  USHF.R.U32.HI UR9, URZ, 0x4, UR9 ;  /* 0x000000043f097899 */ /* 0x000fe40008011609 */
[----:B------:R-:W-:Y:S02]  /*30a0*/  USEL UR8, UR8, URZ, !UP0 ;  /* 0x0000003f08087287 */ /* 0x000fe4000c000000 */
[----:B------:R-:W-:Y:S02]  /*30b0*/  ULOP3.LUT UR9, UR9, 0x3fff, URZ, 0xc0, !UPT ;  /* 0x00003fff09097892 */ /* 0x000fe4000f8ec03f */
[----:B------:R-:W-:-:S02]  /*30c0*/  ULOP3.LUT UR7, UR15, 0x10000, URZ, 0xfc, !UPT ;  /* 0x000100000f077892 */ /* 0x000fc4000f8efc3f */
[----:B------:R-:W-:Y:S02]  /*30d0*/  ULOP3.LUT UR9, UR9, 0x10000, URZ, 0xfc, !UPT ;  /* 0x0001000009097892 */ /* 0x000fe4000f8efc3f */
[----:B------:R-:W-:Y:S02]  /*30e0*/  UISETP.NE.U32.AND UP0, UPT, UR8, URZ, UPT ;  /* 0x0000003f0800728c */ /* 0x000fe4000bf05070 */
[----:B------:R-:W-:Y:S02]  /*30f0*/  ULEA UR8, UR18, UR7, 0x9 ;  /* 0x0000000712087291 */ /* 0x000fe4000f8e483f */
[----:B------:R-:W-:Y:S01]  /*3100*/  ULEA UR10, UR18, UR9, 0x8 ;  /* 0x00000009120a7291 */ /* 0x000fe2000f8e403f */
[----:B------:R-:W-:Y:S02]  /*3110*/  UMOV UR11, 0xc0000010 ;  /* 0xc0000010000b7882 */ /* 0x000fe40000000000 */
[----:B------:R-:W-:Y:S01]  /*3120*/  UMOV UR9, 0xc0000010 ;  /* 0xc000001000097882 */ /* 0x000fe20000000000 */
[----:B------:R-:W-:-:S05]  /*3130*/  UIADD3 UR6, UR6, 0x1, URZ ;  /* 0x0000000106067890 */ /* 0x000fca000fffe03f */
[----:B------:R-:W-:Y:S01]  /*3140*/  QGMMA.64x128x32.F32.E5M2.E5M2 R88, gdesc[UR8], R88, UP0 ;  /* 0x01e00000085879f3 */ /* 0x000fe2000bf03858 */
[----:B------:R-:W-:Y:S01]  /*3150*/  UIADD3 UR8, UR8, 0x100, URZ ;  /* 0x0000010008087890 */ /* 0x000fe2000fffe03f */
[----:B------:R-:W-:-:S10]  /*3160*/  UMOV UR9, 0xc0000010 ;  /* 0xc000001000097882 */ /* 0x000fd40000000000 */
[----:B------:R-:W-:Y:S01]  /*3170*/  QGMMA.64x128x32.F32.E5M2.E5M2 R24, gdesc[UR8], R24, UP0, gsb0 ;  /* 0x01e00000081879f3 */ /* 0x000fe2000b803818 */
[----:B------:R-:W-:-:S04]  /*3180*/  UISETP.NE.AND UP0, UPT, UR6, UR24, UPT ;  /* 0x000000180600728c */ /* 0x000fc8000bf05270 */
[----:B------:R-:W-:-:S06]  /*3190*/  USEL UR7, URZ, 0x1, UP0 ;  /* 0x000000013f077887 */ /* 0x000fcc0008000000 */
[----:B------:R-:W-:Y:S01]  /*31a0*/  ISETP.NE.AND P0, PT, RZ, UR7, PT ;  /* 0x00000007ff007c0c */ /* 0x000fe2000bf05270 */
[----:B------:R-:W-:-:S12]  /*31b0*/  WARPGROUP.DEPBAR.LE gsb0, 0x1 ;  /* 0x00008000000079c5 */ /* 0x000fd80000010100 */
[----:B------:R-:W-:Y:S05]  /*31c0*/  @!P0 BRA `(.L_x_28) ;  /* 0x0000000c00808947 */ /* 0x000fea0003800000 */
[----:B------:R-:W-:Y:S02]  /*31d0*/  WARPGROUP.DEPBAR.LE gsb0, 0x0 ;  /* 0x00008000000079c5 */ /* 0x000fe40000010000 */
[----:B------:R-:W-:-:S01]  /*31e0*/  FADD R226, R88, R226 ;  /* 0x000000e258e27221 */ /* 0x000fc20000000000 */
[----:B------:R-:W-:Y:S01]  /*31f0*/  FADD R225, R89, R225 ;  /* 0x000000e159e17221 */ /* 0x000fe20000000000 */
[----:B------:R1:W-:Y:S01]  /*3200*/  STL [R1+0x90], R227 ;  /* 0x000090e301007387 */ /* 0x0003e20000100800 */
[----:B------:R-:W-:-:S01]  /*3210*/  FADD R224, R90, R224 ;  /* 0x000000e05ae07221 */ /* 0x000fc20000000000 */
[----:B------:R-:W-:Y:S01]  /*3220*/  FADD R223, R91, R223 ;  /* 0x000000df5bdf7221 */ /* 0x000fe20000000000 */
[----:B------:R-:W-:-:S01]  /*3230*/  FADD R222, R92, R222 ;  /* 0x000000de5cde7221 */ /* 0x000fc20000000000 */
[----:B------:R-:W-:Y:S01]  /*3240*/  FADD R221, R93, R221 ;  /* 0x000000dd5ddd7221 */ /* 0x000fe20000000000 */
[----:B-1----:R-:W4:Y:S04]  /*3250*/  LDL.LU R227, [R1+0x30] ;  /* 0x0000300001e37983 */ /* 0x002f280000300800 */
[----:B------:R1:W-:Y:S01]  /*3260*/  STL [R1+0x94], R226 ;  /* 0x000094e201007387 */ /* 0x0003e20000100800 */
[----:B------:R-:W-:-:S01]  /*3270*/  FADD R220, R94, R220 ;  /* 0x000000dc5edc7221 */ /* 0x000fc20000000000 */
[----:B------:R-:W-:-:S02]  /*3280*/  FADD R219, R95, R219 ;  /* 0x000000db5fdb7221 */ /* 0x000fc40000000000 */
[----:B-1----:R-:W2:Y:S04]  /*3290*/  LDL.LU R226, [R1+0x2c] ;  /* 0x00002c0001e27983 */ /* 0x002ea80000300800 */
[----:B------:R1:W-:Y:S01]  /*32a0*/  STL [R1+0x98], R225 ;  /* 0x000098e101007387 */ /* 0x0003e20000100800 */
[----:B------:R-:W-:-:S03]  /*32b0*/  FADD R218, R96, R218 ;  /* 0x000000da60da7221 */ /* 0x000fc60000000000 */
[----:B-1----:R-:W3:Y:S04]  /*32c0*/  LDL.LU R225, [R1+0x28] ;  /* 0x0000280001e17983 */ /* 0x002ee80000300800 */
        /* <DEDUP_REMOVED lines=9> */
[----:B------:R1:W-:Y:S04]  /*3360*/  STL [R1+0xa8], R221 ;  /* 0x0000a8dd01007387 */ /* 0x0003e80000100800 */
        /* <DEDUP_REMOVED lines=12> */
[----:B-1----:R-:W3:Y:S01]  /*3430*/  LDL.LU R215, [R1] ;  /* 0x0000000001d77983 */ /* 0x002ee20000300800 */
[----:B------:R-:W-:-:S01]  /*3440*/  FADD R214, R100, R214 ;  /* 0x000000d664d67221 */ /* 0x000fc20000000000 */
[----:B------:R-:W-:Y:S01]  /*3450*/  FADD R213, R101, R213 ;  /* 0x000000d565d57221 */ /* 0x000fe20000000000 */
[----:B------:R-:W-:-:S01]  /*3460*/  FADD R212, R102, R212 ;  /* 0x000000d466d47221 */ /* 0x000fc20000000000 */
[----:B------:R-:W-:Y:S01]  /*3470*/  FADD R211, R103, R211 ;  /* 0x000000d367d37221 */ /* 0x000fe20000000000 */
[----:B------:R-:W-:-:S01]  /*3480*/  FADD R210, R104, R210 ;  /* 0x000000d268d27221 */ /* 0x000fc20000000000 */
[----:B------:R-:W-:Y:S01]  /*3490*/  STL [R1+0xc4], R214 ;  /* 0x0000c4d601007387 */ /* 0x000fe20000100800 */
        /* <DEDUP_REMOVED lines=11> */
[----:B------:R1:W-:Y:S01]  /*3550*/  STL [R1+0xd0], R211 ;  /* 0x0000d0d301007387 */ /* 0x0003e20000100800 */
[----:B------:R-:W-:-:S01]  /*3560*/  FADD R200, R114, R200 ;  /* 0x000000c872c87221 */ /* 0x000fc20000000000 */
[----:B------:R-:W-:Y:S01]  /*3570*/  FADD R199, R115, R199 ;  /* 0x000000c773c77221 */ /* 0x000fe20000000000 */
        /* <DEDUP_REMOVED lines=69> */
[----:B-----5:R-:W-:Y:S01]  /*39d0*/  FADD R0, R57, R0 ;  /* 0x0000000039007221 */ /* 0x020fe20000000000 */
[----:B----4-:R-:W-:-:S01]  /*39e0*/  FADD R227, R70, R227 ;  /* 0x000000e346e37221 */ /* 0x010fc20000000000 */
[----:B--2---:R-:W-:Y:S01]  /*39f0*/  FADD R226, R69, R226 ;  /* 0x000000e245e27221 */ /* 0x004fe20000000000 */
[----:B---3--:R-:W-:-:S01]  /*3a00*/  FADD R225, R68, R225 ;  /* 0x000000e144e17221 */ /* 0x008fc20000000000 */
        /* <DEDUP_REMOVED lines=9> */
[----:B------:R-:W-:-:S05]  /*3aa0*/  FADD R215, R58, R215 ;  /* 0x000000d73ad77221 */ /* 0x000fca0000000000 */
[----:B------:R2:W-:Y:S04]  /*3ab0*/  STL [R1], R215 ;  /* 0x000000d701007387 */ /* 0x0005e80000100800 */
[----:B------:R3:W-:Y:S04]  /*3ac0*/  STL [R1+0x4], R216 ;  /* 0x000004d801007387 */ /* 0x0007e80000100800 */
        /* <DEDUP_REMOVED lines=8> */
[----:B-1----:R-:W4:Y:S04]  /*3b50*/  LDL.LU R211, [R1+0x34] ;  /* 0x0000340001d37983 */ /* 0x002f280000300800 */
[----:B------:R1:W-:Y:S04]  /*3b60*/  STL [R1+0x28], R225 ;  /* 0x000028e101007387 */ /* 0x0003e80000100800 */
[----:B------:R-:W4:Y:S04]  /*3b70*/  LDL.LU R212, [R1+0x38] ;  /* 0x0000380001d47983 */ /* 0x000f280000300800 */
[----:B------:R1:W-:Y:S04]  /*3b80*/  STL [R1+0x2c], R226 ;  /* 0x00002ce201007387 */ /* 0x0003e80000100800 */
[----:B------:R-:W4:Y:S04]  /*3b90*/  LDL.LU R213, [R1+0x3c] ;  /* 0x00003c0001d57983 */ /* 0x000f280000300800 */
[----:B------:R1:W-:Y:S04]  /*3ba0*/  STL [R1+0x30], R227 ;  /* 0x000030e301007387 */ /* 0x0003e80000100800 */
[----:B------:R-:W4:Y:S04]  /*3bb0*/  LDL.LU R214, [R1+0x40] ;  /* 0x0000400001d67983 */ /* 0x000f280000300800 */
[----:B--2---:R-:W2:Y:S04]  /*3bc0*/  LDL.LU R215, [R1+0x44] ;  /* 0x0000440001d77983 */ /* 0x004ea80000300800 */
[----:B---3--:R-:W3:Y:S04]  /*3bd0*/  LDL.LU R216, [R1+0x48] ;  /* 0x0000480001d87983 */ /* 0x008ee80000300800 */
[----:B----4-:R-:W4:Y:S04]  /*3be0*/  LDL.LU R217, [R1+0x4c] ;  /* 0x00004c0001d97983 */ /* 0x010f280000300800 */
[----:B0-----:R-:W4:Y:S04]  /*3bf0*/  LDL.LU R218, [R1+0x50] ;  /* 0x0000500001da7983 */ /* 0x001f280000300800 */
[----:B------:R-:W4:Y:S04]  /*3c00*/  LDL.LU R219, [R1+0x54] ;  /* 0x0000540001db7983 */ /* 0x000f280000300800 */
[----:B------:R-:W4:Y:S04]  /*3c10*/  LDL.LU R220, [R1+0x58] ;  /* 0x0000580001dc7983 */ /* 0x000f280000300800 */
[----:B------:R-:W4:Y:S04]  /*3c20*/  LDL.LU R221, [R1+0x5c] ;  /* 0x00005c0001dd7983 */ /* 0x000f280000300800 */
[----:B------:R-:W4:Y:S04]  /*3c30*/  LDL.LU R222, [R1+0x60] ;  /* 0x0000600001de7983 */ /* 0x000f280000300800 */
[----:B------:R-:W4:Y:S04]  /*3c40*/  LDL.LU R223, [R1+0x64] ;  /* 0x0000640001df7983 */ /* 0x000f280000300800 */
[----:B------:R-:W4:Y:S04]  /*3c50*/  LDL.LU R224, [R1+0x68] ;  /* 0x0000680001e07983 */ /* 0x000f280000300800 */
[----:B-1----:R-:W4:Y:S04]  /*3c60*/  LDL.LU R225, [R1+0x6c] ;  /* 0x00006c0001e17983 */ /* 0x002f280000300800 */
[----:B------:R-:W4:Y:S04]  /*3c70*/  LDL.LU R226, [R1+0x70] ;  /* 0x0000700001e27983 */ /* 0x000f280000300800 */
[----:B------:R-:W4:Y:S01]  /*3c80*/  LDL.LU R227, [R1+0x74] ;  /* 0x0000740001e37983 */ /* 0x000f220000300800 */
[----:B------:R-:W-:-:S05]  /*3c90*/  FADD R211, R71, R211 ;  /* 0x000000d347d37221 */ /* 0x000fca0000000000 */
[----:B------:R0:W-:Y:S01]  /*3ca0*/  STL [R1+0x34], R211 ;  /* 0x000034d301007387 */ /* 0x0001e20000100800 */
[----:B------:R-:W-:-:S03]  /*3cb0*/  FADD R212, R72, R212 ;  /* 0x000000d448d47221 */ /* 0x000fc60000000000 */
[----:B0-----:R1:W5:Y:S01]  /*3cc0*/  LDL.LU R211, [R1+0xd0] ;  /* 0x0000d00001d37983 */ /* 0x0013620000300800 */
[----:B------:R-:W-:-:S03]  /*3cd0*/  FADD R213, R73, R213 ;  /* 0x000000d549d57221 */ /* 0x000fc60000000000 */
[----:B------:R0:W-:Y:S01]  /*3ce0*/  STL [R1+0x38], R212 ;  /* 0x000038d401007387 */ /* 0x0001e20000100800 */
[----:B------:R-:W-:-:S01]  /*3cf0*/  FADD R214, R74, R214 ;  /* 0x000000d64ad67221 */ /* 0x000fc20000000000 */
[----:B--2---:R-:W-:Y:S02]  /*3d00*/  FADD R215, R75, R215 ;  /* 0x000000d74bd77221 */ /* 0x004fe40000000000 */
[----:B0-----:R1:W5:Y:S01]  /*3d10*/  LDL.LU R212, [R1+0xcc] ;  /* 0x0000cc0001d47983 */ /* 0x0013620000300800 */
[----:B---3--:R-:W-:-:S03]  /*3d20*/  FADD R216, R76, R216 ;  /* 0x000000d84cd87221 */ /* 0x008fc60000000000 */
[----:B------:R0:W-:Y:S01]  /*3d30*/  STL [R1+0x3c], R213 ;  /* 0x00003cd501007387 */ /* 0x0001e20000100800 */
[----:B----4-:R-:W-:-:S03]  /*3d40*/  FADD R217, R77, R217 ;  /* 0x000000d94dd97221 */ /* 0x010fc60000000000 */
[----:B0-----:R1:W5:Y:S01]  /*3d50*/  LDL.LU R213, [R1+0xc8] ;  /* 0x0000c80001d57983 */ /* 0x0013620000300800 */
[----:B------:R-:W-:-:S03]  /*3d60*/  FADD R218, R78, R218 ;  /* 0x000000da4eda7221 */ /* 0x000fc60000000000 */
[----:B------:R0:W-:Y:S01]  /*3d70*/  STL [R1+0x40], R214 ;  /* 0x000040d601007387 */ /* 0x0001e20000100800 */
[----:B------:R-:W-:-:S01]  /*3d80*/  FADD R219, R79, R219 ;  /* 0x000000db4fdb7221 */ /* 0x000fc20000000000 */
[----:B------:R-:W-:Y:S02]  /*3d90*/  FADD R220, R80, R220 ;  /* 0x000000dc50dc7221 */ /* 0x000fe40000000000 */
[----:B0-----:R1:W5:Y:S04]  /*3da0*/  LDL.LU R214, [R1+0xc4] ;  /* 0x0000c40001d67983 */ /* 0x0013680000300800 */
[----:B------:R0:W-:Y:S01]  /*3db0*/  STL [R1+0x44], R215 ;  /* 0x000044d701007387 */ /* 0x0001e20000100800 */
[----:B------:R-:W-:-:S01]  /*3dc0*/  FADD R221, R81, R221 ;  /* 0x000000dd51dd7221 */ /* 0x000fc20000000000 */
[----:B------:R-:W-:-:S02]  /*3dd0*/  FADD R222, R82, R222 ;  /* 0x000000de52de7221 */ /* 0x000fc40000000000 */
[----:B0-----:R1:W5:Y:S04]  /*3de0*/  LDL.LU R215, [R1+0xc0] ;  /* 0x0000c00001d77983 */ /* 0x0013680000300800 */
[----:B------:R0:W-:Y:S01]  /*3df0*/  STL [R1+0x48], R216 ;  /* 0x000048d801007387 */ /* 0x0001e20000100800 */
[----:B------:R-:W-:-:S03]  /*3e00*/  FADD R223, R83, R223 ;  /* 0x000000df53df7221 */ /* 0x000fc60000000000 */
        /* <DEDUP_REMOVED lines=13> */
[----:B------:R0:W-:Y:S04]  /*3ee0*/  STL [R1+0x5c], R221 ;  /* 0x00005cdd01007387 */ /* 0x0001e80000100800 */
        /* <DEDUP_REMOVED lines=12> */
[----:B0-----:R1:W5:Y:S01]  /*3fb0*/  LDL.LU R227, [R1+0x90] ;  /* 0x0000900001e37983 */ /* 0x0013620000300800 */
[----:B------:R-:W-:-:S05]  /*3fc0*/  UMOV UR6, URZ ;  /* 0x0000003f00067c82 */ /* 0x000fca0008000000 */
.L_x_28:
[----:B------:R-:W-:Y:S05]  /*3fd0*/  @!P1 BRA `(.L_x_29) ;  /* 0x0000000000049947 */ /* 0x000fea0003800000 */
[----:B------:R-:W-:Y:S01]  /*3fe0*/  BPT.TRAP 0x1 ;  /* 0x000000040000795c */ /* 0x000fe20000300000 */
.L_x_29:
[----:B------:R4:W-:Y:S04]  /*3ff0*/  STL [R1+0x94], R2 ;  /* 0x0000940201007387 */ /* 0x0009e80000100800 */
[----:B----4-:R-:W4:Y:S04]  /*4000*/  LDL R2, [R1+0x78] ;  /* 0x0000780001027983 */ /* 0x010f280000100800 */
[----:B-----5:R0:W-:Y:S04]  /*4010*/  STL [R1+0x90], R0 ;  /* 0x0000900001007387 */ /* 0x0201e80000100800 */
[----:B0-----:R-:W2:Y:S01]  /*4020*/  LDL R0, [R1+0x7c] ;  /* 0x00007c0001007983 */ /* 0x001ea20000100800 */
[----:B------:R-:W-:Y:S01]  /*4030*/  IMAD.U32 R229, RZ, RZ, UR19 ;  /* 0x00000013ffe57e24 */ /* 0x000fe2000f8e00ff */
[----:B----4-:R-:W-:-:S02]  /*4040*/  ISETP.NE.AND P0, PT, R2, RZ, PT ;  /* 0x000000ff0200720c */ /* 0x010fc40003f05270 */
[----:B------:R0:W5:Y:S11]  /*4050*/  LDL.LU R2, [R1+0x94] ;  /* 0x0000940001027983 */ /* 0x0001760000300800 */
[----:B------:R-:W-:-:S05]  /*4060*/  @P0 LEA R229, R229, UR14, 0x3 ;  /* 0x0000000ee5e50c11 */ /* 0x000fca000f8e18ff */
[----:B------:R-:W-:-:S05]  /*4070*/  @P0 VIADD R229, R229, 0x20 ;  /* 0x00000020e5e50836 */ /* 0x000fca0000000000 */
[----:B--2---:R-:W-:Y:S02]  /*4080*/  @P0 PRMT R229, R0, 0x654, R229 ;  /* 0x0000065400e50816 */ /* 0x004fe400000000e5 */
[----:B------:R0:W5:Y:S01]  /*4090*/  LDL.LU R0, [R1+0x90] ;  /* 0x0000900001007983 */ /* 0x0001620000300800 */
[----:B------:R-:W-:Y:S01]  /*40a0*/  UISETP.GT.U32.AND UP0, UPT, UR13, 0x1, UPT ;  /* 0x000000010d00788c */ /* 0x000fe2000bf04070 */
[----:B------:R0:W-:Y:S05]  /*40b0*/  @P0 SYNCS.ARRIVE.TRANS64.RED.A1T0 RZ, [R229+URZ], RZ ;  /* 0x000000ffe5ff09a7 */ /* 0x0001ea000810043f */
[----:B------:R-:W-:-:S13]  /*40c0*/  PLOP3.LUT P0, PT, PT, PT, UP0, 0x80, 0x0 ;  /* 0x000000000000781c */ /* 0x000fda0003f0f008 */
[----:B0-----:R-:W-:Y:S05]  /*40d0*/  @P0 BRA `(.L_x_30) ;  /* 0x0000000000040947 */ /* 0x001fea0003800000 */
[----:B------:R-:W-:Y:S01]  /*40e0*/  BPT.TRAP 0x1 ;  /* 0x000000040000795c */ /* 0x000fe20000300000 */
.L_x_30:
[----:B------:R-:W-:Y:S01]  /*40f0*/  UIADD3 UR18, UR18, 0x1, URZ ;  /* 0x0000000112127890 */ /* 0x000fe2000fffe03f */
[C---:B------:R-:W-:Y:S01]  /*4100*/  ISETP.GT.AND P0, PT, R228.reuse, 0x1, PT ;  /* 0x00000001e400780c */ /* 0x040fe20003f04270 */
[----:B------:R-:W-:Y:S01]  /*4110*/  UIADD3 UR19, UR19, 0x1, URZ ;  /* 0x0000000113137890 */ /* 0x000fe2000fffe03f */
[----:B------:R-:W-:Y:S01]  /*4120*/  VIADD R228, R228, 0xffffffff ;  /* 0xffffffffe4e47836 */ /* 0x000fe20000000000 */
[----:B------:R-:W-:Y:S02]  /*4130*/  UISETP.NE.AND UP0, UPT, UR18, 0x4, UPT ;  /* 0x000000041200788c */ /* 0x000fe4000bf05270 */
[----:B------:R-:W-:Y:S02]  /*4140*/  UISETP.NE.AND UP1, UPT, UR19, 0x4, UPT ;  /* 0x000000041300788c */ /* 0x000fe4000bf25270 */
[----:B------:R-:W-:Y:S02]  /*4150*/  USEL UR8, URZ, 0x1, UP0 ;  /* 0x000000013f087887 */ /* 0x000fe40008000000 */
[----:B------:R-:W-:-:S02]  /*4160*/  USEL UR18, UR18, URZ, UP0 ;  /* 0x0000003f12127287 */ /* 0x000fc40008000000 */
[----:B------:R-:W-:Y:S02]  /*4170*/  USEL UR19, UR19, URZ, UP1 ;  /* 0x0000003f13137287 */ /* 0x000fe40008800000 */
[----:B------:R-:W-:Y:S01]  /*4180*/  LOP3.LUT R227, R227, UR8, RZ, 0x3c, !PT ;  /* 0x00000008e3e37c12 */ /* 0x000fe2000f8e3cff */
[----:B------:R-:W-:Y:S01]  /*4190*/  UMOV UR8, 0x1 ;  /* 0x0000000100087882 */ /* 0x000fe20000000000 */
[----:B------:R-:W-:Y:S08]  /*41a0*/  @P0 BRA `(.L_x_31) ;  /* 0xffffffec00700947 */ /* 0x000ff0000383ffff */
.L_x_23:
[----:B------:R-:W-:-:S04]  /*41b0*/  UISETP.NE.AND UP0, UPT, UR6, URZ, UPT ;  /* 0x0000003f0600728c */ /* 0x000fc8000bf05270 */
[----:B------:R-:W-:-:S06]  /*41c0*/  USEL UR6, URZ, 0x1, !UP0 ;  /* 0x000000013f067887 */ /* 0x000fcc000c000000 */
[----:B------:R-:W-:-:S13]  /*41d0*/  ISETP.NE.AND P0, PT, RZ, UR6, PT ;  /* 0x00000006ff007c0c */ /* 0x000fda000bf05270 */
[----:B------:R-:W-:Y:S05]  /*41e0*/  @!P0 BRA `(.L_x_32) ;  /* 0x0000000c00dc8947 */ /* 0x000fea0003800000 */
[----:B------:R-:W4:Y:S04]  /*41f0*/  LDL.LU R227, [R1+0x74] ;  /* 0x0000740001e37983 */ /* 0x000f280000300800 */
[----:B----4-:R0:W-:Y:S04]  /*4200*/  STL [R1+0x90], R227 ;  /* 0x000090e301007387 */ /* 0x0101e80000100800 */
[----:B0-----:R-:W4:Y:S04]  /*4210*/  LDL.LU R227, [R1+0x70] ;  /* 0x0000700001e37983 */ /* 0x001f280000300800 */
        /* <DEDUP_REMOVED lines=55> */
[----:B0-----:R-:W4:Y:S01]  /*4590*/  LDL.LU R227, [R1] ;  /* 0x0000000001e37983 */ /* 0x001f220000300800 */
[----:B------:R-:W-:-:S02]  /*45a0*/  WARPGROUP.DEPBAR.LE gsb0, 0x0 ;  /* 0x00008000000079c5 */ /* 0x000fc40000010000 */
[----:B------:R-:W-:Y:S01]  /*45b0*/  FADD R226, R88, R226 ;  /* 0x000000e258e27221 */ /* 0x000fe20000000000 */
        /* <DEDUP_REMOVED lines=95> */
[----:B-----5:R-:W-:Y:S01]  /*4bb0*/  FADD R2, R56, R2 ;  /* 0x0000000238027221 */ /* 0x020fe20000000000 */
[----:B------:R-:W-:Y:S01]  /*4bc0*/  FADD R0, R57, R0 ;  /* 0x0000000039007221 */ /* 0x000fe20000000000 */
[----:B----4-:R-:W-:-:S05]  /*4bd0*/  FADD R227, R58, R227 ;  /* 0x000000e33ae37221 */ /* 0x010fca0000000000 */
[----:B------:R0:W-:Y:S04]  /*4be0*/  STL [R1], R227 ;  /* 0x000000e301007387 */ /* 0x0001e80000100800 */
[----:B0-----:R-:W4:Y:S02]  /*4bf0*/  LDL.LU R227, [R1+0x100] ;  /* 0x0001000001e37983 */ /* 0x001f240000300800 */
[----:B----4-:R-:W-:-:S05]  /*4c00*/  FADD R227, R59, R227 ;  /* 0x000000e33be37221 */ /* 0x010fca0000000000 */
[----:B------:R0:W-:Y:S04]  /*4c10*/  STL [R1+0x4], R227 ;  /* 0x000004e301007387 */ /* 0x0001e80000100800 */
        /* <DEDUP_REMOVED lines=83> */
[----:B------:R0:W-:Y:S02]  /*5150*/  STL [R1+0x74], R227 ;  /* 0x000074e301007387 */ /* 0x0001e40000100800 */
.L_x_32:
[----:B------:R-:W-:Y:S02]  /*5160*/  WARPGROUP.DEPBAR.LE gsb0, 0x0 ;  /* 0x00008000000079c5 */ /* 0x000fe40000010000 */
[----:B------:R-:W4:Y:S02]  /*5170*/  LDC R24, c[0x0][0x28c] ;  /* 0x0000a300ff187b82 */ /* 0x000f240000000800 */
[----:B----4-:R-:W-:-:S13]  /*5180*/  ISETP.GE.AND P0, PT, R24, 0x1, PT ;  /* 0x000000011800780c */ /* 0x010fda0003f06270 */
[----:B------:R-:W-:Y:S05]  /*5190*/  @!P0 BRA `(.L_x_33) ;  /* 0x0000000000608947 */ /* 0x000fea0003800000 */
[----:B------:R-:W-:-:S06]  /*51a0*/  UISETP.NE.AND UP0, UPT, UR23, 0x3, UPT ;  /* 0x000000031700788c */ /* 0x000fcc000bf05270 */
[----:B------:R-:W-:-:S13]  /*51b0*/  PLOP3.LUT P0, PT, PT, PT, UP0, 0x80, 0x0 ;  /* 0x000000000000781c */ /* 0x000fda0003f0f008 */
[----:B------:R-:W-:Y:S05]  /*51c0*/  @!P0 BRA `(.L_x_34) ;  /* 0x0000000000048947 */ /* 0x000fea0003800000 */
[----:B------:R-:W-:Y:S01]  /*51d0*/  BPT.TRAP 0x1 ;  /* 0x000000040000795c */ /* 0x000fe20000300000 */
.L_x_34:
[----:B-----5:R4:W-:Y:S04]  /*51e0*/  STL [R1+0x90], R0 ;  /* 0x0000900001007387 */ /* 0x0209e80000100800 */
[----:B0-----:R-:W2:Y:S04]  /*51f0*/  LDL R227, [R1+0x7c] ;  /* 0x00007c0001e37983 */ /* 0x001ea80000100800 */
[----:B----4-:R-:W4:Y:S01]  /*5200*/  LDL R0, [R1+0x78] ;  /* 0x0000780001007983 */ /* 0x010f220000100800 */
[----:B------:R-:W-:Y:S01]  /*5210*/  UISETP.LT.AND UP1, UPT, UR12, 0x1, UPT ;  /* 0x000000010c00788c */ /* 0x000fe2000bf21270 */
[----:B------:R-:W-:Y:S01]  /*5220*/  IMAD.U32 R25, RZ, RZ, UR14 ;  /* 0x0000000eff197e24 */ /* 0x000fe2000f8e00ff */
[----:B----4-:R-:W-:-:S02]  /*5230*/  ISETP.NE.AND P0, PT, R0, RZ, PT ;  /* 0x000000ff0000720c */ /* 0x010fc40003f05270 */
[----:B------:R4:W5:Y:S11]  /*5240*/  LDL.LU R0, [R1+0x90] ;  /* 0x0000900001007983 */ /* 0x0009760000300800 */
[----:B------:R-:W-:-:S05]  /*5250*/  VOTEU.ANY UP0, P0 ;  /* 0x00000000003f7886 */ /* 0x000fca0000000100 */
[----:B------:R-:W-:-:S04]  /*5260*/  @UP0 USEL UR6, UR12, 0x1, UP1 ;  /* 0x000000010c060887 */ /* 0x000fc80008800000 */
[----:B------:R-:W-:-:S06]  /*5270*/  @UP0 UIADD3 UR6, UR5, UR12, -UR6 ;  /* 0x0000000c05060290 */ /* 0x000fcc000fffe806 */
[----:B------:R-:W-:-:S04]  /*5280*/  IMAD.U32 R24, RZ, RZ, UR6 ;  /* 0x00000006ff187e24 */ /* 0x000fc8000f8e00ff */
[----:B------:R-:W-:-:S05]  /*5290*/  @P0 IMAD.SHL.U32 R24, R24, 0x8, RZ ;  /* 0x0000000818180824 */ /* 0x000fca00078e00ff */
[----:B------:R-:W-:Y:S01]  /*52a0*/  @P0 LOP3.LUT R24, R24, 0x18, RZ, 0xc0, !PT ;  /* 0x0000001818180812 */ /* 0x000fe200078ec0ff */
[----:B------:R-:W-:-:S03]  /*52b0*/  UISETP.GT.U32.AND UP0, UPT, UR13, 0x1, UPT ;  /* 0x000000010d00788c */ /* 0x000fc6000bf04070 */
[----:B------:R-:W-:-:S04]  /*52c0*/  @P0 IADD3 R24, R25, 0x20, R24 ;  /* 0x0000002019180810 */ /* 0x000fc80007ffe018 */
[----:B--2---:R-:W-:-:S04]  /*52d0*/  @P0 PRMT R24, R227, 0x654, R24 ;  /* 0x00000654e3180816 */ /* 0x004fc80000000018 */
[----:B------:R4:W-:Y:S01]  /*52e0*/  @P0 SYNCS.ARRIVE.TRANS64.RED.A1T0 RZ, [R24+URZ], RZ ;  /* 0x000000ff18ff09a7 */ /* 0x0009e2000810043f */
[----:B------:R-:W-:-:S13]  /*52f0*/  PLOP3.LUT P0, PT, PT, PT, UP0, 0x80, 0x0 ;  /* 0x000000000000781c */ /* 0x000fda0003f0f008 */
[----:B----4-:R-:W-:Y:S05]  /*5300*/  @P0 BRA `(.L_x_33) ;  /* 0x0000000000040947 */ /* 0x010fea0003800000 */
[----:B------:R-:W-:Y:S01]  /*5310*/  BPT.TRAP 0x1 ;  /* 0x000000040000795c */ /* 0x000fe20000300000 */
.L_x_33:
[----:B-----5:R4:W-:Y:S01]  /*5320*/  STL [R1+0x94], R2 ;  /* 0x0000940201007387 */ /* 0x0209e20000100800 */
[----:B------:R-:W1:Y:S01]  /*5330*/  LDC R28, c[0x0][0x288] ;  /* 0x0000a200ff1c7b82 */ /* 0x000e620000000800 */
[----:B------:R-:W-:Y:S02]  /*5340*/  ULDC UR6, c[0x0][0x284] ;  /* 0x0000a10000067ab9 */ /* 0x000fe40000000800 */
[----:B----4-:R-:W4:Y:S04]  /*5350*/  LDL.LU R2, [R1+0x88] ;  /* 0x0000880001027983 */ /* 0x010f280000300800 */
[----:B------:R0:W-:Y:S04]  /*5360*/  STL [R1+0x90], R0 ;  /* 0x0000900001007387 */ /* 0x0001e80000100800 */
[----:B0-----:R-:W2:Y:S01]  /*5370*/  LDL.LU R0, [R1+0x8c] ;  /* 0x00008c0001007983 */ /* 0x001ea20000300800 */
[----:B------:R-:W0:Y:S02]  /*5380*/  S2R R227, SR_TID.X ;  /* 0x0000000000e37919 */ /* 0x000e240000002100 */
[----:B0-----:R-:W-:-:S02]  /*5390*/  SHF.R.U32.HI R24, RZ, 0x2, R227 ;  /* 0x00000002ff187819 */ /* 0x001fc400000116e3 */
[----:B------:R-:W-:Y:S02]  /*53a0*/  LOP3.LUT R26, R227, 0x60, RZ, 0xc0, !PT ;  /* 0x00000060e31a7812 */ /* 0x000fe400078ec0ff */
[----:B------:R-:W-:Y:S02]  /*53b0*/  SHF.R.U32.HI R27, RZ, 0x7, R227 ;  /* 0x00000007ff1b7819 */ /* 0x000fe400000116e3 */
[----:B------:R-:W-:Y:S02]  /*53c0*/  LOP3.LUT R25, R24, 0x7, RZ, 0xc0, !PT ;  /* 0x0000000718197812 */ /* 0x000fe400078ec0ff */
[----:B------:R-:W-:Y:S02]  /*53d0*/  SHF.R.U32.HI R26, RZ, 0x1, R26 ;  /* 0x00000001ff1a7819 */ /* 0x000fe4000001161a */
[----:B------:R-:W-:Y:S02]  /*53e0*/  LOP3.LUT R24, R27, 0x1, RZ, 0xc0, !PT ;  /* 0x000000011b187812 */ /* 0x000fe400078ec0ff */
[----:B------:R-:W-:-:S02]  /*53f0*/  IADD3 R31, RZ, -R26, -R25 ;  /* 0x8000001aff1f7210 */ /* 0x000fc40007ffe819 */
[----:B------:R-:W-:Y:S01]  /*5400*/  LOP3.LUT R27, R227, 0x3, RZ, 0xc0, !PT ;  /* 0x00000003e31b7812 */ /* 0x000fe200078ec0ff */
[C---:B------:R-:W-:Y:S02]  /*5410*/  IMAD.SHL.U32 R30, R24.reuse, 0x40, RZ ;  /* 0x00000040181e7824 */ /* 0x040fe400078e00ff */
[----:B------:R-:W-:Y:S02]  /*5420*/  IMAD R31, R24, -0x40, R31 ;  /* 0xffffffc0181f7824 */ /* 0x000fe400078e021f */
[----:B----4-:R-:W-:Y:S02]  /*5430*/  IMAD.SHL.U32 R29, R2, 0x80, RZ ;  /* 0x00000080021d7824 */ /* 0x010fe400078e00ff */
[----:B------:R0:W5:Y:S01]  /*5440*/  LDL.LU R2, [R1+0x94] ;  /* 0x0000940001027983 */ /* 0x0001620000300800 */
[----:B--2---:R-:W-:Y:S02]  /*5450*/  IMAD.WIDE R38, R0, 0x100, RZ ;  /* 0x0000010000267825 */ /* 0x004fe400078e02ff */
[----:B-1----:R-:W-:-:S02]  /*5460*/  ISETP.GE.AND P0, PT, R29, R28, PT ;  /* 0x0000001c1d00720c */ /* 0x002fc40003f06270 */
[----:B------:R-:W-:Y:S01]  /*5470*/  LOP3.LUT R43, R30, 0x40, R25, 0xe2, !PT ;  /* 0x000000401e2b7812 */ /* 0x000fe200078ee219 */
[----:B------:R-:W-:Y:S02]  /*5480*/  IMAD.SHL.U32 R24, R0, 0x100, RZ ;  /* 0x0000010000187824 */ /* 0x000fe400078e00ff */
[----:B------:R0:W5:Y:S01]  /*5490*/  LDL.LU R0, [R1+0x90] ;  /* 0x0000900001007983 */ /* 0x0001620000300800 */
[----:B------:R-:W-:Y:S02]  /*54a0*/  IMAD.SHL.U32 R32, R227, 0x2, RZ ;  /* 0x00000002e3207824 */ /* 0x000fe400078e00ff */
[C---:B------:R-:W-:Y:S01]  /*54b0*/  ISETP.GE.OR P0, PT, R24.reuse, UR6, P0 ;  /* 0x0000000618007c0c */ /* 0x040fe20008706670 */
[----:B------:R-:W-:Y:S01]  /*54c0*/  IMAD R42, R27, -0x2, R28 ;  /* 0xfffffffe1b2a7824 */ /* 0x000fe200078e021c */
[----:B------:R-:W-:Y:S01]  /*54d0*/  IADD3 R41, -R24, UR6, R31 ;  /* 0x0000000618297c10 */ /* 0x000fe2000fffe11f */
[----:B------:R-:W-:Y:S01]  /*54e0*/  IMAD.MOV.U32 R40, RZ, RZ, -0x1 ;  /* 0xffffffffff287424 */ /* 0x000fe200078e00ff */
[----:B------:R-:W-:Y:S01]  /*54f0*/  LOP3.LUT R43, R38, R43, R26, 0xfe, !PT ;  /* 0x0000002b262b7212 */ /* 0x000fe200078efe1a */
[----:B------:R-:W-:Y:S01]  /*5500*/  IMAD.IADD R42, R42, 0x1, -R29 ;  /* 0x000000012a2a7824 */ /* 0x000fe200078e0a1d */
[----:B------:R-:W-:-:S07]  /*5510*/  LOP3.LUT R32, R29, 0x6, R32, 0xf8, !PT ;  /* 0x000000061d207812 */ /* 0x000fce00078ef820 */
[----:B0-----:R-:W-:Y:S05]  /*5520*/  @P0 BRA `(.L_x_35) ;  /* 0x00000090001c0947 */ /* 0x001fea0003800000 */
[----:B------:R-:W0:Y:S01]  /*5530*/  LDC.64 R28, c[0x0][0x5c8] ;  /* 0x00017200ff1c7b82 */ /* 0x000e220000000a00 */
[----:B------:R-:W-:Y:S01]  /*5540*/  USHF.R.S32.HI UR7, URZ, 0x1f, UR22 ;  /* 0x0000001f3f077899 */ /* 0x000fe20008011416 */
[--C-:B------:R-:W-:Y:S01]  /*5550*/  SHF.R.S32.HI R33, RZ, 0x1f, R32.reuse ;  /* 0x0000001fff217819 */ /* 0x100fe20000011420 */
[----:B------:R-:W-:Y:S01]  /*5560*/  ULDC.64 UR8, c[0x0][0x5d0] ;  /* 0x0001740000087ab9 */ /* 0x000fe20000000a00 */
[----:B------:R-:W-:Y:S01]  /*5570*/  BSSY B0, `(.L_x_35) ;  /* 0x0000902000007945 */ /* 0x000fe20003800000 */
[----:B------:R-:W-:Y:S02]  /*5580*/  UIMAD UR6, UR7, UR8, URZ ;  /* 0x00000008070672a4 */ /* 0x000fe4000f8e023f */
[----:B------:R-:W-:Y:S02]  /*5590*/  IMAD.U32 R27, RZ, RZ, UR8 ;  /* 0x00000008ff1b7e24 */ /* 0x000fe4000f8e00ff */
[----:B------:R-:W-:Y:S02]  /*55a0*/  UIMAD UR6, UR22, UR9, UR6 ;  /* 0x00000009160672a4 */ /* 0x000fe4000f8e0206 */
[----:B------:R-:W-:Y:S01]  /*55b0*/  IMAD.WIDE.U32 R26, R27, UR22, R32 ;  /* 0x000000161b1a7c25 */ /* 0x000fe2000f8e0020 */
[----:B------:R-:W-:-:S03]  /*55c0*/  ULDC.64 UR8, c[0x0][0x5c0] ;  /* 0x0001700000087ab9 */ /* 0x000fc60000000a00 */
[----:B------:R-:W-:Y:S02]  /*55d0*/  VIADD R27, R27, UR6 ;  /* 0x000000061b1b7c36 */ /* 0x000fe40008000000 */
[-C--:B0-----:R-:W-:Y:S01]  /*55e0*/  IMAD R24, R39, R28.reuse, RZ ;  /* 0x0000001c27187224 */ /* 0x081fe200078e02ff */
[----:B------:R-:W-:Y:S01]  /*55f0*/  SHF.L.U64.HI R34, R28, 0x3, R29 ;  /* 0x000000031c227819 */ /* 0x000fe2000001021d */
[----:B------:R-:W-:-:S04]  /*5600*/  IMAD.WIDE.U32 R26, R43, R28, R26 ;  /* 0x0000001c2b1a7225 */ /* 0x000fc800078e001a */
[----:B------:R-:W-:Y:S01]  /*5610*/  IMAD R25, R43, R29, R24 ;  /* 0x0000001d2b197224 */ /* 0x000fe200078e0218 */
[----:B------:R-:W-:Y:S01]  /*5620*/  IADD3 R24, P2, R26, UR8, RZ ;  /* 0x000000081a187c10 */ /* 0x000fe2000ff5e0ff */
[C---:B------:R-:W-:Y:S01]  /*5630*/  IMAD.SHL.U32 R35, R28.reuse, 0x8, RZ ;  /* 0x000000081c237824 */ /* 0x040fe200078e00ff */
[----:B------:R-:W-:Y:S01]  /*5640*/  LEA R30, P3, R28, R26, 0x7 ;  /* 0x0000001a1c1e7211 */ /* 0x000fe200078638ff */
[----:B------:R-:W-:-:S03]  /*5650*/  IMAD.IADD R27, R27, 0x1, R25 ;  /* 0x000000011b1b7824 */ /* 0x000fc600078e0219 */
[----:B------:R-:W-:Y:S02]  /*5660*/  IADD3 R26, P1, P0, R26, UR8, R35 ;  /* 0x000000081a1a7c10 */ /* 0x000fe4000f83e023 */
[----:B------:R-:W-:Y:S02]  /*5670*/  IADD3.X R25, R27, UR9, RZ, P2, !PT ;  /* 0x000000091b197c10 */ /* 0x000fe400097fe4ff */
[----:B------:R-:W-:Y:S02]  /*5680*/  FSETP.NEU.AND P2, PT, RZ, UR21, PT ;  /* 0x00000015ff007c0b */ /* 0x000fe4000bf4d000 */
[----:B------:R-:W-:Y:S02]  /*5690*/  LEA.HI.X R31, R28, R27, R29, 0x7, P3 ;  /* 0x0000001b1c1f7211 */ /* 0x000fe400018f3c1d */
[C---:B------:R-:W-:Y:S02]  /*56a0*/  IADD3 R28, P3, R30.reuse, UR8, RZ ;  /* 0x000000081e1c7c10 */ /* 0x040fe4000ff7e0ff */
[----:B------:R-:W-:-:S02]  /*56b0*/  IADD3 R30, P5, P6, R30, UR8, R35 ;  /* 0x000000081e1e7c10 */ /* 0x000fc4000febe023 */
[----:B------:R-:W-:Y:S02]  /*56c0*/  IADD3.X R29, R31, UR9, RZ, P3, !PT ;  /* 0x000000091f1d7c10 */ /* 0x000fe40009ffe4ff */
[--C-:B------:R-:W-:Y:S02]  /*56d0*/  IADD3.X R27, R27, UR9, R34.reuse, P1, P0 ;  /* 0x000000091b1b7c10 */ /* 0x100fe40008fe0422 */
[----:B------:R-:W-:Y:S01]  /*56e0*/  IADD3.X R31, R31, UR9, R34, P5, P6 ;  /* 0x000000091f1f7c10 */ /* 0x000fe2000afec422 */
[----:B------:R-:W-:Y:S06]  /*56f0*/  @!P2 BRA `(.L_x_36) ;  /* 0x0000006c001ca947 */ /* 0x000fec0003800000 */
[----:B------:R-:W-:Y:S01]  /*5700*/  ULDC.64 UR8, c[0x0][0x5b8] ;  /* 0x00016e0000087ab9 */ /* 0x000fe20000000a00 */
[----:B------:R-:W-:Y:S01]  /*5710*/  ISETP.GE.AND P0, PT, R41, 0x1, PT ;  /* 0x000000012900780c */ /* 0x000fe20003f06270 */
[----:B------:R-:W-:Y:S02]  /*5720*/  UIMAD UR6, UR7, UR8, URZ ;  /* 0x00000008070672a4 */ /* 0x000fe4000f8e023f */
[----:B------:R-:W-:Y:S01]  /*5730*/  IMAD.U32 R35, RZ, RZ, UR8 ;  /* 0x00000008ff237e24 */ /* 0x000fe2000f8e00ff */
[----:B------:R-:W-:Y:S01]  /*5740*/  BSSY B1, `(.L_x_37) ;  /* 0x0000010000017945 */ /* 0x000fe20003800000 */
[----:B------:R-:W-:Y:S01]  /*5750*/  ISETP.LT.OR P3, PT, R42, 0x1, !P0 ;  /* 0x000000012a00780c */ /* 0x000fe20004761670 */
[----:B------:R-:W-:Y:S02]  /*5760*/  UIMAD UR6, UR22, UR9, UR6 ;  /* 0x00000009160672a4 */ /* 0x000fe4000f8e0206 */
[----:B------:R-:W-:Y:S01]  /*5770*/  IMAD.WIDE.U32 R32, R35, UR22, R32 ;  /* 0x0000001623207c25 */ /* 0x000fe2000f8e0020 */
[----:B------:R-:W-:-:S03]  /*5780*/  ULDC.64 UR8, c[0x0][0x5a8] ;  /* 0x00016a0000087ab9 */ /* 0x000fc60000000a00 */
[----:B------:R-:W-:Y:S02]  /*5790*/  IMAD.MOV.U32 R36, RZ, RZ, R32 ;  /* 0x000000ffff247224 */ /* 0x000fe400078e0020 */
[----:B------:R-:W-:Y:S01]  /*57a0*/  VIADD R37, R33, UR6 ;  /* 0x0000000621257c36 */ /* 0x000fe20008000000 */
[----:B------:R-:W-:Y:S02]  /*57b0*/  ULDC.64 UR6, c[0x0][0x5b0] ;  /* 0x00016c0000067ab9 */ /* 0x000fe40000000a00 */
[----:B------:R-:W-:Y:S02]  /*57c0*/  IMAD R34, R39, UR6, RZ ;  /* 0x0000000627227c24 */ /* 0x000fe4000f8e02ff */
[----:B------:R-:W-:-:S04]  /*57d0*/  IMAD.WIDE.U32 R32, R43, UR6, R36 ;  /* 0x000000062b207c25 */ /* 0x000fc8000f8e0024 */
[--C-:B------:R-:W-:Y:S01]  /*57e0*/  IMAD R35, R43, UR7, R34.reuse ;  /* 0x000000072b237c24 */ /* 0x100fe2000f8e0222 */
[----:B------:R-:W-:Y:S02]  /*57f0*/  IADD3 R32, P1, R32, UR8, RZ ;  /* 0x0000000820207c10 */ /* 0x000fe4000ff3e0ff */
[----:B------:R-:W-:Y:S02]  /*5800*/  PRMT R34, RZ, 0x7610, R34 ;  /* 0x00007610ff227816 */ /* 0x000fe40000000022 */
[----:B------:R-:W-:Y:S01]  /*5810*/  IADD3.X R33, R33, UR9, R35, P1, !PT ;  /* 0x0000000921217c10 */ /* 0x000fe20008ffe423 */
[----:B------:R-:W-:Y:S08]  /*5820*/  @P3 BRA `(.L_x_38) ;  /* 0x0000000000043947 */ /* 0x000ff00003800000 */
[----:B------:R0:W5:Y:S02]  /*5830*/  LDG.E.U8 R34, desc[UR16][R32.64] ;  /* 0x0000001020227981 */ /* 0x000164000c1e1100 */
.L_x_38:
[----:B------:R-:W-:Y:S05]  /*5840*/  BSYNC B1 ;  /* 0x0000000000017941 */ /* 0x000fea0003800000 */
.L_x_37:
[----:B-----5:R-:W-:Y:S01]  /*5850*/  LOP3.LUT R34, R34, 0xff, RZ, 0xc0, !PT ;  /* 0x000000ff22227812 */ /* 0x020fe200078ec0ff */
[----:B------:R-:W-:Y:S01]  /*5860*/  BSSY B1, `(.L_x_39) ;  /* 0x000000b000017945 */ /* 0x000fe20003800000 */
[----:B------:R-:W-:Y:S02]  /*5870*/  ISETP.LT.OR P2, PT, R42, 0x2, !P0 ;  /* 0x000000022a00780c */ /* 0x000fe40004741670 */
[----:B------:R-:W-:-:S05]  /*5880*/  F2FP.F16.E5M2.UNPACK_B R34, R34 ;  /* 0x00000022ff22723e */ /* 0x000fca00020004ff */
[----:B------:R-:W-:-:S05]  /*5890*/  HADD2.F32 R34, -RZ, R34.H0_H0 ;  /* 0x20000022ff227230 */ /* 0x000fca0000004100 */
[----:B------:R-:W-:Y:S01]  /*58a0*/  FMUL R35, R34, UR21 ;  /* 0x0000001522237c20 */ /* 0x000fe20008400000 */
[----:B------:R-:W-:-:S03]  /*58b0*/  PRMT R34, RZ, 0x7610, R34 ;  /* 0x00007610ff227816 */ /* 0x000fc60000000022 */
[----:B------:R-:W-:-:S05]  /*58c0*/  FFMA R35, R226, UR20, R35 ;  /* 0x00000014e2237c23 */ /* 0x000fca0008000023 */
[----:B------:R-:W-:-:S05]  /*58d0*/  F2FP.SATFINITE.E5M2.F32.PACK_AB_MERGE_C R35, RZ, R35, RZ ;  /* 0x00000023ff23723e */ /* 0x000fca00048060ff */
[----:B------:R1:W-:Y:S01]  /*58e0*/  @!P3 STG.E.U8 desc[UR16][R24.64], R35 ;  /* 0x000000231800b986 */ /* 0x0003e2000c101110 */
[----:B------:R-:W-:Y:S05]  /*58f0*/  @P2 BRA `(.L_x_40) ;  /* 0x0000000000042947 */ /* 0x000fea0003800000 */
[----:B------:R2:W5:Y:S02]  /*5900*/  LDG.E.U8 R34, desc[UR16][R32.64+0x1] ;  /* 0x0000011020227981 */ /* 0x000564000c1e1100 */
.L_x_40:
[----:B------:R-:W-:Y:S05]  /*5910*/  BSYNC B1 ;  /* 0x0000000000017941 */ /* 0x000fea0003800000 */
.L_x_39:
[----:B-----5:R-:W-:Y:S01]  /*5920*/  LOP3.LUT R34, R34, 0xff, RZ, 0xc0, !PT ;  /* 0x000000ff22227812 */ /* 0x020fe200078ec0ff */
[----:B------:R-:W-:Y:S01]  /*5930*/  BSSY B1, `(.L_x_41) ;  /* 0x0000013000017945 */ /* 0x000fe20003800000 */
[----:B------:R-:W-:Y:S02]  /*5940*/  IADD3 R45, P1, R43, 0x8, RZ ;  /* 0x000000082b2d7810 */ /* 0x000fe40007f3e0ff */
[----:B------:R-:W-:-:S03]  /*5950*/  F2FP.F16.E5M2.UNPACK_B R34, R34 ;  /* 0x00000022ff22723e */ /* 0x000fc600020004ff */
[----:B-1----:R-:W-:Y:S01]  /*5960*/  IMAD.X R35, RZ, RZ, R39, P1 ;  /* 0x000000ffff237224 */ /* 0x002fe200008e0627 */
[----:B------:R-:W-:Y:S01]  /*5970*/  ISETP.GE.AND P1, PT, R41, 0x9, PT ;  /* 0x000000092900780c */ /* 0x000fe20003f26270 */
[----:B------:R-:W-:Y:S02]  /*5980*/  HADD2.F32 R34, -RZ, R34.H0_H0 ;  /* 0x20000022ff227230 */ /* 0x000fe40000004100 */
[----:B------:R-:W-:Y:S01]  /*5990*/  IMAD R46, R35, UR6, RZ ;  /* 0x00000006232e7c24 */ /* 0x000fe2000f8e02ff */
[----:B------:R-:W-:Y:S02]  /*59a0*/  ISETP.LT.OR P5, PT, R42, 0x1, !P1 ;  /* 0x000000012a00780c */ /* 0x000fe40004fa1670 */
[----:B------:R-:W-:Y:S01]  /*59b0*/  FMUL R44, R34, UR21 ;  /* 0x00000015222c7c20 */ /* 0x000fe20008400000 */
[----:B------:R-:W-:-:S04]  /*59c0*/  IMAD.WIDE.U32 R34, R45, UR6, R36 ;  /* 0x000000062d227c25 */ /* 0x000fc8000f8e0024 */
[----:B------:R-:W-:Y:S01]  /*59d0*/  FFMA R44, R225, UR20, R44 ;  /* 0x00000014e12c7c23 */ /* 0x000fe2000800002c */
[----:B------:R-:W-:Y:S01]  /*59e0*/  IMAD R45, R45, UR7, R46 ;  /* 0x000000072d2d7c24 */ /* 0x000fe2000f8e022e */
[----:B------:R-:W-:-:S03]  /*59f0*/  IADD3 R34, P3, R34, UR8, RZ ;  /* 0x0000000822227c10 */ /* 0x000fc6000ff7e0ff */
[----:B------:R-:W-:Y:S02]  /*5a00*/  F2FP.SATFINITE.E5M2.F32.PACK_AB_MERGE_C R47, RZ, R44, RZ ;  /* 0x0000002cff2f723e */ /* 0x000fe400048060ff */
[----:B------:R-:W-:Y:S02]  /*5a10*/  IADD3.X R35, R35, UR9, R45, P3, !PT ;  /* 0x0000000923237c10 */ /* 0x000fe40009ffe42d */
[----:B------:R-:W-:Y:S01]  /*5a20*/  PRMT R44, RZ, 0x7610, R44 ;  /* 0x00007610ff2c7816 */ /* 0x000fe2000000002c */
[----:B------:R1:W-:Y:S01]  /*5a30*/  @!P2 STG.E.U8 desc[UR16][R24.64+0x1], R47 ;  /* 0x0000012f1800a986 */ /* 0x0003e2000c101110 */
[----:B------:R-:W-:Y:S05]  /*5a40*/  @P5 BRA `(.L_x_42) ;  /* 0x0000000000045947 */ /* 0x000fea0003800000 */
[----:B------:R4:W5:Y:S02]  /*5a50*/  LDG.E.U8 R44, desc[UR16][R34.64] ;  /* 0x00000010222c7981 */ /* 0x000964000c1e1100 */
.L_x_42:
[----:B------:R-:W-:Y:S05]  /*5a60*/  BSYNC B1 ;  /* 0x0000000000017941 */ /* 0x000fea0003800000 */
.L_x_41:
        /* <DEDUP_REMOVED lines=12> */
.L_x_44:
[----:B------:R-:W-:Y:S05]  /*5b30*/  BSYNC B1 ;  /* 0x0000000000017941 */ /* 0x000fea0003800000 */
.L_x_43:
[----:B-----5:R-:W-:Y:S01]  /*5b40*/  LOP3.LUT R44, R44, 0xff, RZ, 0xc0, !PT ;  /* 0x000000ff2c2c7812 */ /* 0x020fe200078ec0ff */
[----:B------:R-:W-:Y:S01]  /*5b50*/  BSSY B1, `(.L_x_45) ;  /* 0x000000b000017945 */ /* 0x000fe20003800000 */
[----:B------:R-:W-:Y:S02]  /*5b60*/  ISETP.LT.OR P3, PT, R42, 0x9, !P0 ;  /* 0x000000092a00780c */ /* 0x000fe40004761670 */
[----:B------:R-:W-:-:S05]  /*5b70*/  F2FP.F16.E5M2.UNPACK_B R44, R44 ;  /* 0x0000002cff2c723e */ /* 0x000fca00020004ff */
[----:B------:R-:W-:-:S05]  /*5b80*/  HADD2.F32 R44, -RZ, R44.H0_H0 ;  /* 0x2000002cff2c7230 */ /* 0x000fca0000004100 */
[----:B------:R-:W-:-:S04]  /*5b90*/  FMUL R44, R44, UR21 ;  /* 0x000000152c2c7c20 */ /* 0x000fc80008400000 */
[----:B------:R-:W-:-:S05]  /*5ba0*/  FFMA R44, R223, UR20, R44 ;  /* 0x00000014df2c7c23 */ /* 0x000fca000800002c */
[----:B0-----:R-:W-:Y:S02]  /*5bb0*/  F2FP.SATFINITE.E5M2.F32.PACK_AB_MERGE_C R45, RZ, R44, RZ ;  /* 0x0000002cff2d723e */ /* 0x001fe400048060ff */
[----:B------:R-:W-:-:S03]  /*5bc0*/  PRMT R44, RZ, 0x7610, R44 ;  /* 0x00007610ff2c7816 */ /* 0x000fc6000000002c */
[----:B------:R0:W-:Y:S01]  /*5bd0*/  @!P2 STG.E.U8 desc[UR16][R26.64+0x1], R45 ;  /* 0x0000012d1a00a986 */ /* 0x0001e2000c101110 */
[----:B------:R-:W-:Y:S05]  /*5be0*/  @P3 BRA `(.L_x_46) ;  /* 0x0000000000043947 */ /* 0x000fea0003800000 */
[----:B------:R0:W5:Y:S02]  /*5bf0*/  LDG.E.U8 R44, desc[UR16][R32.64+0x8] ;  /* 0x00000810202c7981 */ /* 0x000164000c1e1100 */
.L_x_46:
[----:B------:R-:W-:Y:S05]  /*5c00*/  BSYNC B1 ;  /* 0x0000000000017941 */ /* 0x000fea0003800000 */
.L_x_45:
[----:B-----5:R-:W-:Y:S01]  /*5c10*/  LOP3.LUT R44, R44, 0xff, RZ, 0xc0, !PT ;  /* 0x000000ff2c2c7812 */ /* 0x020fe200078ec0ff */
[----:B------:R-:W-:Y:S01]  /*5c20*/  BSSY B1, `(.L_x_47) ;  /* 0x000000b000017945 */ /* 0x000fe20003800000 */
[----:B------:R-:W-:Y:S02]  /*5c30*/  ISETP.LT.OR P2, PT, R42, 0xa, !P0 ;  /* 0x0000000a2a00780c */ /* 0x000fe40004741670 */
[----:B------:R-:W-:-:S05]  /*5c40*/  F2FP.F16.E5M2.UNPACK_B R44, R44 ;  /* 0x0000002cff2c723e */ /* 0x000fca00020004ff */
[----:B------:R-:W-:-:S05]  /*5c50*/  HADD2.F32 R44, -RZ, R44.H0_H0 ;  /* 0x2000002cff2c7230 */ /* 0x000fca0000004100 */
[----:B0-----:R-:W-:Y:S01]  /*5c60*/  FMUL R45, R44, UR21 ;  /* 0x000000152c2d7c20 */ /* 0x001fe20008400000 */
[----:B------:R-:W-:-:S03]  /*5c70*/  PRMT R44, RZ, 0x7610, R44 ;  /* 0x00007610ff2c7816 */ /* 0x000fc6000000002c */
[----:B------:R-:W-:-:S05]  /*5c80*/  FFMA R45, R222, UR20, R45 ;  /* 0x00000014de2d7c23 */ /* 0x000fca000800002d */
[----:B------:R-:W-:-:S05]  /*5c90*/  F2FP.SATFINITE.E5M2.F32.PACK_AB_MERGE_C R45, RZ, R45, RZ ;  /* 0x0000002dff2d723e */ /* 0x000fca00048060ff */
[----:B------:R0:W-:Y:S01]  /*5ca0*/  @!P3 STG.E.U8 desc[UR16][R24.64+0x8], R45 ;  /* 0x0000082d1800b986 */ /* 0x0001e2000c101110 */
[----:B------:R-:W-:Y:S05]  /*5cb0*/  @P2 BRA `(.L_x_48) ;  /* 0x0000000000042947 */ /* 0x000fea0003800000 */
[----:B------:R0:W5:Y:S02]  /*5cc0*/  LDG.E.U8 R44, desc[UR16][R32.64+0x9] ;  /* 0x00000910202c7981 */ /* 0x000164000c1e1100 */
.L_x_48:
[----:B------:R-:W-:Y:S05]  /*5cd0*/  BSYNC B1 ;  /* 0x0000000000017941 */ /* 0x000fea0003800000 */
.L_x_47:
        /* <DEDUP_REMOVED lines=12> */
.L_x_50:
[----:B------:R-:W-:Y:S05]  /*5da0*/  BSYNC B1 ;  /* 0x0000000000017941 */ /* 0x000fea0003800000 */
.L_x_49:
        /* <DEDUP_REMOVED lines=12> */
.L_x_52:
[----:B------:R-:W-:Y:S05]  /*5e70*/  BSYNC B1 ;  /* 0x0000000000017941 */ /* 0x000fea0003800000 */
.L_x_51:
        /* <DEDUP_REMOVED lines=12> */
.L_x_54:
[----:B------:R-:W-:Y:S05]  /*5f40*/  BSYNC B1 ;  /* 0x0000000000017941 */ /* 0x000fea0003800000 */
.L_x_53:
        /* <DEDUP_REMOVED lines=12> */
.L_x_56:
[----:B------:R-:W-:Y:S05]  /*6010*/  BSYNC B1 ;  /* 0x0000000000017941 */ /* 0x000fea0003800000 */
.L_x_55:
        /* <DEDUP_REMOVED lines=12> */
.L_x_58:
[----:B------:R-:W-:Y:S05]  /*60e0*/  BSYNC B1 ;  /* 0x0000000000017941 */ /* 0x000fea0003800000 */
.L_x_57:
        /* <DEDUP_REMOVED lines=12> */
.L_x_60:
[----:B------:R-:W-:Y:S05]  /*61b0*/  BSYNC B1 ;  /* 0x0000000000017941 */ /* 0x000fea0003800000 */
.L_x_59:
        /* <DEDUP_REMOVED lines=12> */
.L_x_62:
[----:B------:R-:W-:Y:S05]  /*6280*/  BSYNC B1 ;  /* 0x0000000000017941 */ /* 0x000fea0003800000 */
.L_x_61:
        /* <DEDUP_REMOVED lines=12> */
.L_x_64:
[----:B------:R-:W-:Y:S05]  /*6350*/  BSYNC B1 ;  /* 0x0000000000017941 */ /* 0x000fea0003800000 */
.L_x_63:
        /* <DEDUP_REMOVED lines=12> */
.L_x_66:
[----:B------:R-:W-:Y:S05]  /*6420*/  BSYNC B1 ;  /* 0x0000000000017941 */ /* 0x000fea0003800000 */
.L_x_65:
        /* <DEDUP_REMOVED lines=12> */
.L_x_68:
[----:B------:R-:W-:Y:S05]  /*64f0*/  BSYNC B1 ;  /* 0x0000000000017941 */ /* 0x000fea0003800000 */
.L_x_67:
        /* <DEDUP_REMOVED lines=12> */
.L_x_70:
[----:B------:R-:W-:Y:S05]  /*65c0*/  BSYNC B1 ;  /* 0x0000000000017941 */ /* 0x000fea0003800000 */
.L_x_69:
        /* <DEDUP_REMOVED lines=12> */
.L_x_72:
[----:B------:R-:W-:Y:S05]  /*6690*/  BSYNC B1 ;  /* 0x0000000000017941 */ /* 0x000fea0003800000 */
.L_x_71:
        /* <DEDUP_REMOVED lines=12> */
.L_x_74:
[----:B------:R-:W-:Y:S05]  /*6760*/  BSYNC B1 ;  /* 0x0000000000017941 */ /* 0x000fea0003800000 */
.L_x_73:
        /* <DEDUP_REMOVED lines=12> */
.L_x_76:
[----:B------:R-:W-:Y:S05]  /*6830*/  BSYNC B1 ;  /* 0x0000000000017941 */ /* 0x000fea0003800000 */
.L_x_75:
        /* <DEDUP_REMOVED lines=12> */
.L_x_78:
[----:B------:R-:W-:Y:S05]  /*6900*/  BSYNC B1 ;  /* 0x0000000000017941 */ /* 0x000fea0003800000 */
.L_x_77:
        /* <DEDUP_REMOVED lines=12> */
.L_x_80:
[----:B------:R-:W-:Y:S05]  /*69d0*/  BSYNC B1 ;  /* 0x0000000000017941 */ /* 0x000fea0003800000 */
.L_x_79:
        /* <DEDUP_REMOVED lines=12> */
.L_x_82:
[----:B------:R-:W-:Y:S05]  /*6aa0*/  BSYNC B1 ;  /* 0x0000000000017941 */ /* 0x000fea0003800000 */
.L_x_81:
        /* <DEDUP_REMOVED lines=12> */
.L_x_84:
[----:B------:R-:W-:Y:S05]  /*6b70*/  BSYNC B1 ;  /* 0x0000000000017941 */ /* 0x000fea0003800000 */
.L_x_83:
        /* <DEDUP_REMOVED lines=12> */
.L_x_86:
[----:B------:R-:W-:Y:S05]  /*6c40*/  BSYNC B1 ;  /* 0x0000000000017941 */ /* 0x000fea0003800000 */
.L_x_85:
        /* <DEDUP_REMOVED lines=12> */
.L_x_88:
[----:B------:R-:W-:Y:S05]  /*6d10*/  BSYNC B1 ;  /* 0x0000000000017941 */ /* 0x000fea0003800000 */
.L_x_87:
        /* <DEDUP_REMOVED lines=12> */
.L_x_90:
[----:B------:R-:W-:Y:S05]  /*6de0*/  BSYNC B1 ;  /* 0x0000000000017941 */ /* 0x000fea0003800000 */
.L_x_89:
        /* <DEDUP_REMOVED lines=12> */
.L_x_92:
[----:B------:R-:W-:Y:S05]  /*6eb0*/  BSYNC B1 ;  /* 0x0000000000017941 */ /* 0x000fea0003800000 */
.L_x_91:
        /* <DEDUP_REMOVED lines=12> */
.L_x_94:
[----:B------:R-:W-:Y:S05]  /*6f80*/  BSYNC B1 ;  /* 0x0000000000017941 */ /* 0x000fea0003800000 */
.L_x_93:
        /* <DEDUP_REMOVED lines=12> */
.L_x_96:
[----:B------:R-:W-:Y:S05]  /*7050*/  BSYNC B1 ;  /* 0x0000000000017941 */ /* 0x000fea0003800000 */
.L_x_95:
        /* <DEDUP_REMOVED lines=12> */
.L_x_98:
[----:B------:R-:W-:Y:S05]  /*7120*/  BSYNC B1 ;  /* 0x0000000000017941 */ /* 0x000fea0003800000 */
.L_x_97:
        /* <DEDUP_REMOVED lines=12> */
.L_x_100:
[----:B------:R-:W-:Y:S05]  /*71f0*/  BSYNC B1 ;  /* 0x0000000000017941 */ /* 0x000fea0003800000 */
.L_x_99:
        /* <DEDUP_REMOVED lines=12> */
.L_x_102:
[----:B------:R-:W-:Y:S05]  /*72c0*/  BSYNC B1 ;  /* 0x0000000000017941 */ /* 0x000fea0003800000 */
.L_x_101:
        /* <DEDUP_REMOVED lines=12> */
.L_x_104:
[----:B------:R-:W-:Y:S05]  /*7390*/  BSYNC B1 ;  /* 0x0000000000017941 */ /* 0x000fea0003800000 */
.L_x_103:
        /* <DEDUP_REMOVED lines=12> */
.L_x_106:
[----:B------:R-:W-:Y:S05]  /*7460*/  BSYNC B1 ;  /* 0x0000000000017941 */ /* 0x000fea0003800000 */
.L_x_105:
        /* <DEDUP_REMOVED lines=12> */
.L_x_108:
[----:B------:R-:W-:Y:S05]  /*7530*/  BSYNC B1 ;  /* 0x0000000000017941 */ /* 0x000fea0003800000 */
.L_x_107:
        /* <DEDUP_REMOVED lines=12> */
.L_x_110:
[----:B------:R-:W-:Y:S05]  /*7600*/  BSYNC B1 ;  /* 0x0000000000017941 */ /* 0x000fea0003800000 */
.L_x_109:
        /* <DEDUP_REMOVED lines=12> */
.L_x_112:
[----:B------:R-:W-:Y:S05]  /*76d0*/  BSYNC B1 ;  /* 0x0000000000017941 */ /* 0x000fea0003800000 */
.L_x_111:
        /* <DEDUP_REMOVED lines=12> */
.L_x_114:
[----:B------:R-:W-:Y:S05]  /*77a0*/  BSYNC B1 ;  /* 0x0000000000017941 */ /* 0x000fea0003800000 */
.L_x_113:
        /* <DEDUP_REMOVED lines=12> */
.L_x_116:
[----:B------:R-:W-:Y:S05]  /*7870*/  BSYNC B1 ;  /* 0x0000000000017941 */ /* 0x000fea0003800000 */
.L_x_115:
        /* <DEDUP_REMOVED lines=12> */
.L_x_118:
[----:B------:R-:W-:Y:S05]  /*7940*/  BSYNC B1 ;  /* 0x0000000000017941 */ /* 0x000fea0003800000 */
.L_x_117:
        /* <DEDUP_REMOVED lines=12> */
.L_x_120:
[----:B------:R-:W-:Y:S05]  /*7a10*/  BSYNC B1 ;  /* 0x0000000000017941 */ /* 0x000fea0003800000 */
.L_x_119:
        /* <DEDUP_REMOVED lines=12> */
.L_x_122:
[----:B------:R-:W-:Y:S05]  /*7ae0*/  BSYNC B1 ;  /* 0x0000000000017941 */ /* 0x000fea0003800000 */
.L_x_121:
        /* <DEDUP_REMOVED lines=12> */
.L_x_124:
[----:B------:R-:W-:Y:S05]  /*7bb0*/  BSYNC B1 ;  /* 0x0000000000017941 */ /* 0x000fea0003800000 */
.L_x_123:
        /* <DEDUP_REMOVED lines=12> */
.L_x_126:
[----:B------:R-:W-:Y:S05]  /*7c80*/  BSYNC B1 ;  /* 0x0000000000017941 */ /* 0x000fea0003800000 */
.L_x_125:
        /* <DEDUP_REMOVED lines=12> */
.L_x_128:
[----:B------:R-:W-:Y:S05]  /*7d50*/  BSYNC B1 ;  /* 0x0000000000017941 */ /* 0x000fea0003800000 */
.L_x_127:
        /* <DEDUP_REMOVED lines=12> */
.L_x_130:
[----:B------:R-:W-:Y:S05]  /*7e20*/  BSYNC B1 ;  /* 0x0000000000017941 */ /* 0x000fea0003800000 */
.L_x_129:
        /* <DEDUP_REMOVED lines=12> */
.L_x_132:
[----:B------:R-:W-:Y:S05]  /*7ef0*/  BSYNC B1 ;  /* 0x0000000000017941 */ /* 0x000fea0003800000 */
.L_x_131:
        /* <DEDUP_REMOVED lines=12> */
.L_x_134:
[----:B------:R-:W-:Y:S05]  /*7fc0*/  BSYNC B1 ;  /* 0x0000000000017941 */ /* 0x000fea0003800000 */
.L_x_133:
        /* <DEDUP_REMOVED lines=12> */
.L_x_136:
[----:B------:R-:W-:Y:S05]  /*8090*/  BSYNC B1 ;  /* 0x0000000000017941 */ /* 0x000fea0003800000 */
.L_x_135:
        /* <DEDUP_REMOVED lines=12> */
.L_x_138:
[----:B------:R-:W-:Y:S05]  /*8160*/  BSYNC B1 ;  /* 0x0000000000017941 */ /* 0x000fea0003800000 */
.L_x_137:
        /* <DEDUP_REMOVED lines=12> */
.L_x_140:
[----:B------:R-:W-:Y:S05]  /*8230*/  BSYNC B1 ;  /* 0x0000000000017941 */ /* 0x000fea0003800000 */
.L_x_139:
        /* <DEDUP_REMOVED lines=12> */
.L_x_142:
[----:B------:R-:W-:Y:S05]  /*8300*/  BSYNC B1 ;  /* 0x0000000000017941 */ /* 0x000fea0003800000 */
.L_x_141:
        /* <DEDUP_REMOVED lines=12> */
.L_x_144:
[----:B------:R-:W-:Y:S05]  /*83d0*/  BSYNC B1 ;  /* 0x0000000000017941 */ /* 0x000fea0003800000 */
.L_x_143:
        /* <DEDUP_REMOVED lines=12> */
.L_x_146:
[----:B------:R-:W-:Y:S05]  /*84a0*/  BSYNC B1 ;  /* 0x0000000000017941 */ /* 0x000fea0003800000 */
.L_x_145:
        /* <DEDUP_REMOVED lines=12> */
.L_x_148:
[----:B------:R-:W-:Y:S05]  /*8570*/  BSYNC B1 ;  /* 0x0000000000017941 */ /* 0x000fea0003800000 */
.L_x_147:
        /* <DEDUP_REMOVED lines=12> */
.L_x_150:
[----:B------:R-:W-:Y:S05]  /*8640*/  BSYNC B1 ;  /* 0x0000000000017941 */ /* 0x000fea0003800000 */
.L_x_149:
        /* <DEDUP_REMOVED lines=12> */
.L_x_152:
[----:B------:R-:W-:Y:S05]  /*8710*/  BSYNC B1 ;  /* 0x0000000000017941 */ /* 0x000fea0003800000 */
.L_x_151:
        /* <DEDUP_REMOVED lines=12> */
.L_x_154:
[----:B------:R-:W-:Y:S05]  /*87e0*/  BSYNC B1 ;  /* 0x0000000000017941 */ /* 0x000fea0003800000 */
.L_x_153:
        /* <DEDUP_REMOVED lines=12> */
.L_x_156:
[----:B------:R-:W-:Y:S05]  /*88b0*/  BSYNC B1 ;  /* 0x0000000000017941 */ /* 0x000fea0003800000 */
.L_x_155:
        /* <DEDUP_REMOVED lines=12> */
.L_x_158:
[----:B------:R-:W-:Y:S05]  /*8980*/  BSYNC B1 ;  /* 0x0000000000017941 */ /* 0x000fea0003800000 */
.L_x_157:
        /* <DEDUP_REMOVED lines=12> */
.L_x_160:
[----:B------:R-:W-:Y:S05]  /*8a50*/  BSYNC B1 ;  /* 0x0000000000017941 */ /* 0x000fea0003800000 */
.L_x_159:
[----:B-----5:R-:W-:Y:S01]  /*8a60*/  LOP3.LUT R44, R44, 0xff, RZ, 0xc0, !PT ;  /* 0x000000ff2c2c7812 */ /* 0x020fe200078ec0ff */
[----:B------:R-:W-:Y:S01]  /*8a70*/  BSSY B1, `(.L_x_161) ;  /* 0x000000b000017945 */ /* 0x000fe20003800000 */
[----:B------:R-:W-:Y:S02]  /*8a80*/  ISETP.LT.OR P2, PT, R42, 0x79, !P1 ;  /* 0x000000792a00780c */ /* 0x000fe40004f41670 */
[----:B------:R-:W-:Y:S02]  /*8a90*/  F2FP.F16.E5M2.UNPACK_B R44, R44 ;  /* 0x0000002cff2c723e */ /* 0x000fe400020004ff */
[----:B0-2---:R-:W-:-:S03]  /*8aa0*/  PRMT R32, RZ, 0x7610, R32 ;  /* 0x00007610ff207816 */ /* 0x005fc60000000020 */
[----:B------:R-:W-:-:S05]  /*8ab0*/  HADD2.F32 R44, -RZ, R44.H0_H0 ;  /* 0x2000002cff2c7230 */ /* 0x000fca0000004100 */
[----:B------:R-:W-:-:S04]  /*8ac0*/  FMUL R44, R44, UR21 ;  /* 0x000000152c2c7c20 */ /* 0x000fc80008400000 */
[----:B------:R-:W-:-:S05]  /*8ad0*/  FFMA R44, R165, UR20, R44 ;  /* 0x00000014a52c7c23 */ /* 0x000fca000800002c */
[----:B------:R-:W-:-:S05]  /*8ae0*/  F2FP.SATFINITE.E5M2.F32.PACK_AB_MERGE_C R33, RZ, R44, RZ ;  /* 0x0000002cff21723e */ /* 0x000fca00048060ff */
[----:B------:R0:W-:Y:S01]  /*8af0*/  @!P0 STG.E.U8 desc[UR16][R24.64+0x79], R33 ;  /* 0x0000792118008986 */ /* 0x0001e2000c101110 */
[----:B------:R-:W-:Y:S05]  /*8b00*/  @P2 BRA `(.L_x_162) ;  /* 0x0000000000042947 */ /* 0x000fea0003800000 */
[----:B------:R2:W5:Y:S02]  /*8b10*/  LDG.E.U8 R32, desc[UR16][R34.64+0x78] ;  /* 0x0000781022207981 */ /* 0x000564000c1e1100 */
.L_x_162:
[----:B------:R-:W-:Y:S05]  /*8b20*/  BSYNC B1 ;  /* 0x0000000000017941 */ /* 0x000fea0003800000 */
.L_x_161:
[----:B-----5:R-:W-:Y:S01]  /*8b30*/  LOP3.LUT R32, R32, 0xff, RZ, 0xc0, !PT ;  /* 0x000000ff20207812 */ /* 0x020fe200078ec0ff */
[----:B------:R-:W-:Y:S01]  /*8b40*/  BSSY B1, `(.L_x_163) ;  /* 0x000000b000017945 */ /* 0x000fe20003800000 */
[----:B------:R-:W-:Y:S02]  /*8b50*/  ISETP.LT.OR P1, PT, R42, 0x7a, !P1 ;  /* 0x0000007a2a00780c */ /* 0x000fe40004f21670 */
[----:B------:R-:W-:Y:S02]  /*8b60*/  F2FP.F16.E5M2.UNPACK_B R32, R32 ;  /* 0x00000020ff20723e */ /* 0x000fe400020004ff */
[----:B01----:R-:W-:-:S03]  /*8b70*/  PRMT R24, RZ, 0x7610, R24 ;  /* 0x00007610ff187816 */ /* 0x003fc60000000018 */
[----:B------:R-:W-:-:S05]  /*8b80*/  HADD2.F32 R32, -RZ, R32.H0_H0 ;  /* 0x20000020ff207230 */ /* 0x000fca0000004100 */
[----:B------:R-:W-:-:S04]  /*8b90*/  FMUL R25, R32, UR21 ;  /* 0x0000001520197c20 */ /* 0x000fc80008400000 */
[----:B------:R-:W-:-:S05]  /*8ba0*/  FFMA R25, R164, UR20, R25 ;  /* 0x00000014a4197c23 */ /* 0x000fca0008000019 */
[----:B------:R-:W-:-:S05]  /*8bb0*/  F2FP.SATFINITE.E5M2.F32.PACK_AB_MERGE_C R25, RZ, R25, RZ ;  /* 0x00000019ff19723e */ /* 0x000fca00048060ff */
[----:B------:R0:W-:Y:S01]  /*8bc0*/  @!P2 STG.E.U8 desc[UR16][R26.64+0x78], R25 ;  /* 0x000078191a00a986 */ /* 0x0001e2000c101110 */
[----:B------:R-:W-:Y:S05]  /*8bd0*/  @P1 BRA `(.L_x_164) ;  /* 0x0000000000041947 */ /* 0x000fea0003800000 */
[----:B------:R1:W5:Y:S02]  /*8be0*/  LDG.E.U8 R24, desc[UR16][R34.64+0x79] ;  /* 0x0000791022187981 */ /* 0x000364000c1e1100 */
.L_x_164:
[----:B------:R-:W-:Y:S05]  /*8bf0*/  BSYNC B1 ;  /* 0x0000000000017941 */ /* 0x000fea0003800000 */
.L_x_163:
[----:B-----5:R-:W-:Y:S01]  /*8c00*/  LOP3.LUT R24, R24, 0xff, RZ, 0xc0, !PT ;  /* 0x000000ff18187812 */ /* 0x020fe200078ec0ff */
[----:B------:R-:W-:Y:S01]  /*8c10*/  BSSY B1, `(.L_x_165) ;  /* 0x0000013000017945 */ /* 0x000fe20003800000 */
[----:B------:R-:W-:Y:S02]  /*8c20*/  IADD3 R33, P0, R43, 0x80, RZ ;  /* 0x000000802b217810 */ /* 0x000fe40007f1e0ff */
[----:B------:R-:W-:-:S03]  /*8c30*/  F2FP.F16.E5M2.UNPACK_B R24, R24 ;  /* 0x00000018ff18723e */ /* 0x000fc600020004ff */
[----:B0-----:R-:W-:Y:S01]  /*8c40*/  IMAD.X R25, RZ, RZ, R39, P0 ;  /* 0x000000ffff197224 */ /* 0x001fe200000e0627 */
[----:B------:R-:W-:Y:S01]  /*8c50*/  ISETP.GE.AND P0, PT, R41, 0x81, PT ;  /* 0x000000812900780c */ /* 0x000fe20003f06270 */
[----:B------:R-:W-:Y:S02]  /*8c60*/  HADD2.F32 R24, -RZ, R24.H0_H0 ;  /* 0x20000018ff187230 */ /* 0x000fe40000004100 */
[----:B-12-4-:R-:W-:Y:S01]  /*8c70*/  IMAD R34, R25, UR6, RZ ;  /* 0x0000000619227c24 */ /* 0x016fe2000f8e02ff */
        /* <DEDUP_REMOVED lines=12> */
.L_x_166:
[----:B------:R-:W-:Y:S05]  /*8d40*/  BSYNC B1 ;  /* 0x0000000000017941 */ /* 0x000fea0003800000 */
.L_x_165:
[----:B-----5:R-:W-:Y:S01]  /*8d50*/  LOP3.LUT R32, R32, 0xff, RZ, 0xc0, !PT ;  /* 0x000000ff20207812 */ /* 0x020fe200078ec0ff */
[----:B------:R-:W-:Y:S01]  /*8d60*/  BSSY B1, `(.L_x_167) ;  /* 0x000000b000017945 */ /* 0x000fe20003800000 */
[----:B------:R-:W-:Y:S02]  /*8d70*/  ISETP.LT.OR P2, PT, R42, 0x2, !P0 ;  /* 0x000000022a00780c */ /* 0x000fe40004741670 */
[----:B------:R-:W-:Y:S02]  /*8d80*/  F2FP.F16.E5M2.UNPACK_B R32, R32 ;  /* 0x00000020ff20723e */ /* 0x000fe400020004ff */
[----:B0-----:R-:W-:-:S03]  /*8d90*/  PRMT R26, RZ, 0x7610, R26 ;  /* 0x00007610ff1a7816 */ /* 0x001fc6000000001a */
[----:B------:R-:W-:-:S05]  /*8da0*/  HADD2.F32 R32, -RZ, R32.H0_H0 ;  /* 0x20000020ff207230 */ /* 0x000fca0000004100 */
[----:B------:R-:W-:-:S04]  /*8db0*/  FMUL R27, R32, UR21 ;  /* 0x00000015201b7c20 */ /* 0x000fc80008400000 */
[----:B------:R-:W-:-:S05]  /*8dc0*/  FFMA R27, R162, UR20, R27 ;  /* 0x00000014a21b7c23 */ /* 0x000fca000800001b */
[----:B------:R-:W-:-:S05]  /*8dd0*/  F2FP.SATFINITE.E5M2.F32.PACK_AB_MERGE_C R27, RZ, R27, RZ ;  /* 0x0000001bff1b723e */ /* 0x000fca00048060ff */
[----:B------:R0:W-:Y:S01]  /*8de0*/  @!P3 STG.E.U8 desc[UR16][R28.64], R27 ;  /* 0x0000001b1c00b986 */ /* 0x0001e2000c101110 */
[----:B------:R-:W-:Y:S05]  /*8df0*/  @P2 BRA `(.L_x_168) ;  /* 0x0000000000042947 */ /* 0x000fea0003800000 */
[----:B------:R2:W5:Y:S02]  /*8e00*/  LDG.E.U8 R26, desc[UR16][R24.64+0x1] ;  /* 0x00000110181a7981 */ /* 0x000564000c1e1100 */
.L_x_168:
[----:B------:R-:W-:Y:S05]  /*8e10*/  BSYNC B1 ;  /* 0x0000000000017941 */ /* 0x000fea0003800000 */
.L_x_167:
[----:B-----5:R-:W-:Y:S01]  /*8e20*/  LOP3.LUT R26, R26, 0xff, RZ, 0xc0, !PT ;  /* 0x000000ff1a1a7812 */ /* 0x020fe200078ec0ff */
[----:B------:R-:W-:Y:S01]  /*8e30*/  BSSY B1, `(.L_x_169) ;  /* 0x0000013000017945 */ /* 0x000fe20003800000 */
[----:B------:R-:W-:Y:S02]  /*8e40*/  IADD3 R43, P1, R43, 0x88, RZ ;  /* 0x000000882b2b7810 */ /* 0x000fe40007f3e0ff */
[----:B------:R-:W-:Y:S02]  /*8e50*/  F2FP.F16.E5M2.UNPACK_B R26, R26 ;  /* 0x0000001aff1a723e */ /* 0x000fe400020004ff */
[----:B------:R-:W-:Y:S01]  /*8e60*/  PRMT R32, RZ, 0x7610, R32 ;  /* 0x00007610ff207816 */ /* 0x000fe20000000020 */
[----:B------:R-:W-:Y:S01]  /*8e70*/  IMAD.X R38, RZ, RZ, R39, P1 ;  /* 0x000000ffff267224 */ /* 0x000fe200008e0627 */
[----:B------:R-:W-:Y:S01]  /*8e80*/  ISETP.GE.AND P1, PT, R41, 0x89, PT ;  /* 0x000000892900780c */ /* 0x000fe20003f26270 */
[----:B------:R-:W-:Y:S02]  /*8e90*/  HADD2.F32 R26, -RZ, R26.H0_H0 ;  /* 0x2000001aff1a7230 */ /* 0x000fe40000004100 */
[----:B------:R-:W-:Y:S01]  /*8ea0*/  IMAD R38, R38, UR6, RZ ;  /* 0x0000000626267c24 */ /* 0x000fe2000f8e02ff */
[----:B------:R-:W-:Y:S01]  /*8eb0*/  ISETP.LT.OR P5, PT, R42, 0x1, !P1 ;  /* 0x000000012a00780c */ /* 0x000fe20004fa1670 */
[----:B------:R-:W-:-:S04]  /*8ec0*/  IMAD.WIDE.U32 R36, R43, UR6, R36 ;  /* 0x000000062b247c25 */ /* 0x000fc8000f8e0024 */
[----:B------:R-:W-:Y:S01]  /*8ed0*/  FMUL R26, R26, UR21 ;  /* 0x000000151a1a7c20 */ /* 0x000fe20008400000 */
[----:B------:R-:W-:-:S03]  /*8ee0*/  IMAD R43, R43, UR7, R38 ;  /* 0x000000072b2b7c24 */ /* 0x000fc6000f8e0226 */
[----:B------:R-:W-:Y:S01]  /*8ef0*/  FFMA R161, R161, UR20, R26 ;  /* 0x00000014a1a17c23 */ /* 0x000fe2000800001a */
[----:B------:R-:W-:-:S04]  /*8f00*/  IADD3 R26, P3, R36, UR8, RZ ;  /* 0x00000008241a7c10 */ /* 0x000fc8000ff7e0ff */
[----:B------:R-:W-:Y:S02]  /*8f10*/  F2FP.SATFINITE.E5M2.F32.PACK_AB_MERGE_C R161, RZ, R161, RZ ;  /* 0x000000a1ffa1723e */ /* 0x000fe400048060ff */
[----:B0-----:R-:W-:-:S03]  /*8f20*/  IADD3.X R27, R37, UR9, R43, P3, !PT ;  /* 0x00000009251b7c10 */ /* 0x001fc60009ffe42b */
[----:B------:R0:W-:Y:S01]  /*8f30*/  @!P2 STG.E.U8 desc[UR16][R28.64+0x1], R161 ;  /* 0x000001a11c00a986 */ /* 0x0001e2000c101110 */
[----:B------:R-:W-:Y:S05]  /*8f40*/  @P5 BRA `(.L_x_170) ;  /* 0x0000000000045947 */ /* 0x000fea0003800000 */
[----:B------:R4:W5:Y:S02]  /*8f50*/  LDG.E.U8 R32, desc[UR16][R26.64] ;  /* 0x000000101a207981 */ /* 0x000964000c1e1100 */
.L_x_170:
[----:B------:R-:W-:Y:S05]  /*8f60*/  BSYNC B1 ;  /* 0x0000000000017941 */ /* 0x000fea0003800000 */
.L_x_169:
        /* <DEDUP_REMOVED lines=12> */
.L_x_172:
[----:B------:R-:W-:Y:S05]  /*9030*/  BSYNC B1 ;  /* 0x0000000000017941 */ /* 0x000fea0003800000 */
.L_x_171:
        /* <DEDUP_REMOVED lines=12> */
.L_x_174:
[----:B------:R-:W-:Y:S05]  /*9100*/  BSYNC B1 ;  /* 0x0000000000017941 */ /* 0x000fea0003800000 */
.L_x_173:
        /* <DEDUP_REMOVED lines=12> */
.L_x_176:
[----:B------:R-:W-:Y:S05]  /*91d0*/  BSYNC B1 ;  /* 0x0000000000017941 */ /* 0x000fea0003800000 */
.L_x_175:
        /* <DEDUP_REMOVED lines=12> */
.L_x_178:
[----:B------:R-:W-:Y:S05]  /*92a0*/  BSYNC B1 ;  /* 0x0000000000017941 */ /* 0x000fea0003800000 */
.L_x_177:
        /* <DEDUP_REMOVED lines=12> */
.L_x_180:
[----:B------:R-:W-:Y:S05]  /*9370*/  BSYNC B1 ;  /* 0x0000000000017941 */ /* 0x000fea0003800000 */
.L_x_179:
        /* <DEDUP_REMOVED lines=12> */
.L_x_182:
[----:B------:R-:W-:Y:S05]  /*9440*/  BSYNC B1 ;  /* 0x0000000000017941 */ /* 0x000fea0003800000 */
.L_x_181:
        /* <DEDUP_REMOVED lines=12> */
.L_x_184:
[----:B------:R-:W-:Y:S05]  /*9510*/  BSYNC B1 ;  /* 0x0000000000017941 */ /* 0x000fea0003800000 */
.L_x_183:
        /* <DEDUP_REMOVED lines=12> */
.L_x_186:
[----:B------:R-:W-:Y:S05]  /*95e0*/  BSYNC B1 ;  /* 0x0000000000017941 */ /* 0x000fea0003800000 */
.L_x_185:
        /* <DEDUP_REMOVED lines=12> */
.L_x_188:
[----:B------:R-:W-:Y:S05]  /*96b0*/  BSYNC B1 ;  /* 0x0000000000017941 */ /* 0x000fea0003800000 */
.L_x_187:
[----:B-----5:R-:W-:Y:S01]  /*96c0*/  LOP3.LUT R32, R32, 0xff, RZ, 0xc0, !PT ;  /* 0x000000ff20207812 */ /* 0x020fe200078ec0ff */
[----:B------:R-:W-:Y:S01]  /*96d0*/  BSSY B1, `(.L_x_189) ;  /* 0x000000b000017945 */ /* 0x000fe20003800000 */
[----:B------:R-:W-:Y:S02]  /*96e0*/  ISETP.LT.OR P3, PT, R42, 0x19, !P0 ;  /* 0x000000192a00780c */ /* 0x000fe40004761670 */
[----:B------:R-:W-:-:S05]  /*96f0*/  F2FP.F16.E5M2.UNPACK_B R32, R32 ;  /* 0x00000020ff20723e */ /* 0x000fca00020004ff */
[----:B------:R-:W-:-:S05]  /*9700*/  HADD2.F32 R32, -RZ, R32.H0_H0 ;  /* 0x20000020ff207230 */ /* 0x000fca0000004100 */
[----:B------:R-:W-:-:S04]  /*9710*/  FMUL R32, R32, UR21 ;  /* 0x0000001520207c20 */ /* 0x000fc80008400000 */
[----:B------:R-:W-:Y:S01]  /*9720*/  FFMA R32, R23, UR20, R32 ;  /* 0x0000001417207c23 */ /* 0x000fe20008000020 */
[----:B------:R-:W-:-:S04]  /*9730*/  PRMT R23, RZ, 0x7610, R23 ;  /* 0x00007610ff177816 */ /* 0x000fc80000000017 */
[----:B0-----:R-:W-:-:S05]  /*9740*/  F2FP.SATFINITE.E5M2.F32.PACK_AB_MERGE_C R33, RZ, R32, RZ ;  /* 0x00000020ff21723e */ /* 0x001fca00048060ff */
[----:B------:R0:W-:Y:S01]  /*9750*/  @!P2 STG.E.U8 desc[UR16][R30.64+0x11], R33 ;  /* 0x000011211e00a986 */ /* 0x0001e2000c101110 */
[----:B------:R-:W-:Y:S05]  /*9760*/  @P3 BRA `(.L_x_190) ;  /* 0x0000000000043947 */ /* 0x000fea0003800000 */
[----:B------:R0:W5:Y:S02]  /*9770*/  LDG.E.U8 R23, desc[UR16][R24.64+0x18] ;  /* 0x0000181018177981 */ /* 0x000164000c1e1100 */
.L_x_190:
[----:B------:R-:W-:Y:S05]  /*9780*/  BSYNC B1 ;  /* 0x0000000000017941 */ /* 0x000fea0003800000 */
.L_x_189:
        /* <DEDUP_REMOVED lines=8> */
[----:B------:R-:W-:-:S05]  /*9810*/  F2FP.SATFINITE.E5M2.F32.PACK_AB_MERGE_C R23, RZ, R23, RZ ;  /* 0x00000017ff17723e */ /* 0x000fca00048060ff */
[----:B------:R0:W-:Y:S01]  /*9820*/  @!P3 STG.E.U8 desc[UR16][R28.64+0x18], R23 ;  /* 0x000018171c00b986 */ /* 0x0001e2000c101110 */
[----:B------:R-:W-:Y:S05]  /*9830*/  @P2 BRA `(.L_x_192) ;  /* 0x0000000000042947 */ /* 0x000fea0003800000 */
[----:B------:R0:W5:Y:S02]  /*9840*/  LDG.E.U8 R22, desc[UR16][R24.64+0x19] ;  /* 0x0000191018167981 */ /* 0x000164000c1e1100 */
.L_x_192:
[----:B------:R-:W-:Y:S05]  /*9850*/  BSYNC B1 ;  /* 0x0000000000017941 */ /* 0x000fea0003800000 */
.L_x_191:
        /* <DEDUP_REMOVED lines=12> */
.L_x_194:
[----:B------:R-:W-:Y:S05]  /*9920*/  BSYNC B1 ;  /* 0x0000000000017941 */ /* 0x000fea0003800000 */
.L_x_193:
        /* <DEDUP_REMOVED lines=12> */
.L_x_196:
[----:B------:R-:W-:Y:S05]  /*99f0*/  BSYNC B1 ;  /* 0x0000000000017941 */ /* 0x000fea0003800000 */
.L_x_195:
        /* <DEDUP_REMOVED lines=12> */
.L_x_198:
[----:B------:R-:W-:Y:S05]  /*9ac0*/  BSYNC B1 ;  /* 0x0000000000017941 */ /* 0x000fea0003800000 */
.L_x_197:
        /* <DEDUP_REMOVED lines=12> */
.L_x_200:
[----:B------:R-:W-:Y:S05]  /*9b90*/  BSYNC B1 ;  /* 0x0000000000017941 */ /* 0x000fea0003800000 */
.L_x_199:
        /* <DEDUP_REMOVED lines=12> */
.L_x_202:
[----:B------:R-:W-:Y:S05]  /*9c60*/  BSYNC B1 ;  /* 0x0000000000017941 */ /* 0x000fea0003800000 */
.L_x_201:
        /* <DEDUP_REMOVED lines=12> */
.L_x_204:
[----:B------:R-:W-:Y:S05]  /*9d30*/  BSYNC B1 ;  /* 0x0000000000017941 */ /* 0x000fea0003800000 */
.L_x_203:
        /* <DEDUP_REMOVED lines=12> */
.L_x_206:
[----:B------:R-:W-:Y:S05]  /*9e00*/  BSYNC B1 ;  /* 0x0000000000017941 */ /* 0x000fea0003800000 */
.L_x_205:
        /* <DEDUP_REMOVED lines=12> */
.L_x_208:
[----:B------:R-:W-:Y:S05]  /*9ed0*/  BSYNC B1 ;  /* 0x0000000000017941 */ /* 0x000fea0003800000 */
.L_x_207:
        /* <DEDUP_REMOVED lines=12> */
.L_x_210:
[----:B------:R-:W-:Y:S05]  /*9fa0*/  BSYNC B1 ;  /* 0x0000000000017941 */ /* 0x000fea0003800000 */
.L_x_209:
        /* <DEDUP_REMOVED lines=12> */
.L_x_212:
[----:B------:R-:W-:Y:S05]  /*a070*/  BSYNC B1 ;  /* 0x0000000000017941 */ /* 0x000fea0003800000 */
.L_x_211:
        /* <DEDUP_REMOVED lines=12> */
.L_x_214:
[----:B------:R-:W-:Y:S05]  /*a140*/  BSYNC B1 ;  /* 0x0000000000017941 */ /* 0x000fea0003800000 */
.L_x_213:
        /* <DEDUP_REMOVED lines=12> */
.L_x_216:
[----:B------:R-:W-:Y:S05]  /*a210*/  BSYNC B1 ;  /* 0x0000000000017941 */ /* 0x000fea0003800000 */
.L_x_215:
        /* <DEDUP_REMOVED lines=12> */
.L_x_218:
[----:B------:R-:W-:Y:S05]  /*a2e0*/  BSYNC B1 ;  /* 0x0000000000017941 */ /* 0x000fea0003800000 */
.L_x_217:
        /* <DEDUP_REMOVED lines=12> */
.L_x_220:
[----:B------:R-:W-:Y:S05]  /*a3b0*/  BSYNC B1 ;  /* 0x0000000000017941 */ /* 0x000fea0003800000 */
.L_x_219:
        /* <DEDUP_REMOVED lines=12> */
.L_x_222:
[----:B------:R-:W-:Y:S05]  /*a480*/  BSYNC B1 ;  /* 0x0000000000017941 */ /* 0x000fea0003800000 */
.L_x_221:
        /* <DEDUP_REMOVED lines=12> */
.L_x_224:
[----:B------:R-:W-:Y:S05]  /*a550*/  BSYNC B1 ;  /* 0x0000000000017941 */ /* 0x000fea0003800000 */
.L_x_223:
        /* <DEDUP_REMOVED lines=12> */
.L_x_226:
[----:B------:R-:W-:Y:S05]  /*a620*/  BSYNC B1 ;  /* 0x0000000000017941 */ /* 0x000fea0003800000 */
.L_x_225:
        /* <DEDUP_REMOVED lines=12> */
.L_x_228:
[----:B------:R-:W-:Y:S05]  /*a6f0*/  BSYNC B1 ;  /* 0x0000000000017941 */ /* 0x000fea0003800000 */
.L_x_227:
        /* <DEDUP_REMOVED lines=12> */
.L_x_230:
[----:B------:R-:W-:Y:S05]  /*a7c0*/  BSYNC B1 ;  /* 0x0000000000017941 */ /* 0x000fea0003800000 */
.L_x_229:
        /* <DEDUP_REMOVED lines=12> */
.L_x_232:
[----:B------:R-:W-:Y:S05]  /*a890*/  BSYNC B1 ;  /* 0x0000000000017941 */ /* 0x000fea0003800000 */
.L_x_231:
[----:B-----5:R-:W-:Y:S01]  /*a8a0*/  LOP3.LUT R2, R2, 0xff, RZ, 0xc0, !PT ;  /* 0x000000ff02027812 */ /* 0x020fe200078ec0ff */
[----:B------:R-:W-:Y:S01]  /*a8b0*/  BSSY B1, `(.L_x_233) ;  /* 0x000000b000017945 */ /* 0x000fe20003800000 */
[----:B------:R-:W-:Y:S02]  /*a8c0*/  ISETP.LT.OR P3, PT, R42, 0x41, !P1 ;  /* 0x000000412a00780c */ /* 0x000fe40004f61670 */
[----:B------:R-:W-:-:S05]  /*a8d0*/  F2FP.F16.E5M2.UNPACK_B R2, R2 ;  /* 0x00000002ff02723e */ /* 0x000fca00020004ff */
[----:B------:R-:W-:-:S05]  /*a8e0*/  HADD2.F32 R2, -RZ, R2.H0_H0 ;  /* 0x20000002ff027230 */ /* 0x000fca0000004100 */
[----:B0-----:R-:W-:-:S04]  /*a8f0*/  FMUL R3, R2, UR21 ;  /* 0x0000001502037c20 */ /* 0x001fc80008400000 */
[----:B------:R-:W-:Y:S01]  /*a900*/  FFMA R3, R0, UR20, R3 ;  /* 0x0000001400037c23 */ /* 0x000fe20008000003 */
[----:B------:R-:W-:-:S04]  /*a910*/  PRMT R0, RZ, 0x7610, R0 ;  /* 0x00007610ff007816 */ /* 0x000fc80000000000 */
[----:B------:R-:W-:-:S05]  /*a920*/  F2FP.SATFINITE.E5M2.F32.PACK_AB_MERGE_C R3, RZ, R3, RZ ;  /* 0x00000003ff03723e */ /* 0x000fca00048060ff */
[----:B------:R0:W-:Y:S01]  /*a930*/  @!P2 STG.E.U8 desc[UR16][R28.64+0x41], R3 ;  /* 0x000041031c00a986 */ /* 0x0001e2000c101110 */
[----:B------:R-:W-:Y:S05]  /*a940*/  @P3 BRA `(.L_x_234) ;  /* 0x0000000000043947 */ /* 0x000fea0003800000 */
[----:B------:R0:W5:Y:S02]  /*a950*/  LDG.E.U8 R0, desc[UR16][R26.64+0x40] ;  /* 0x000040101a007981 */ /* 0x000164000c1e1100 */
.L_x_234:
[----:B------:R-:W-:Y:S05]  /*a960*/  BSYNC B1 ;  /* 0x0000000000017941 */ /* 0x000fea0003800000 */
.L_x_233:
[----:B------:R-:W2:Y:S01]  /*a970*/  LDL.LU R2, [R1] ;  /* 0x0000000001027983 */ /* 0x000ea20000300800 */
[----:B-----5:R-:W-:Y:S01]  /*a980*/  LOP3.LUT R0, R0, 0xff, RZ, 0xc0, !PT ;  /* 0x000000ff00007812 */ /* 0x020fe200078ec0ff */
[----:B------:R-:W-:Y:S01]  /*a990*/  BSSY B1, `(.L_x_235) ;  /* 0x000000b000017945 */ /* 0x000fe20003800000 */
[----:B------:R-:W-:Y:S02]  /*a9a0*/  ISETP.LT.OR P2, PT, R42, 0x42, !P1 ;  /* 0x000000422a00780c */ /* 0x000fe40004f41670 */
[----:B------:R-:W-:-:S05]  /*a9b0*/  F2FP.F16.E5M2.UNPACK_B R0, R0 ;  /* 0x00000000ff00723e */ /* 0x000fca00020004ff */
[----:B------:R-:W-:-:S05]  /*a9c0*/  HADD2.F32 R0, -RZ, R0.H0_H0 ;  /* 0x20000000ff007230 */ /* 0x000fca0000004100 */
[----:B------:R-:W-:-:S04]  /*a9d0*/  FMUL R0, R0, UR21 ;  /* 0x0000001500007c20 */ /* 0x000fc80008400000 */
[----:B--2---:R-:W-:-:S05]  /*a9e0*/  FFMA R0, R2, UR20, R0 ;  /* 0x0000001402007c23 */ /* 0x004fca0008000000 */
[----:B0-----:R-:W-:Y:S02]  /*a9f0*/  F2FP.SATFINITE.E5M2.F32.PACK_AB_MERGE_C R3, RZ, R0, RZ ;  /* 0x00000000ff03723e */ /* 0x001fe400048060ff */
[----:B------:R-:W-:-:S03]  /*aa00*/  PRMT R0, RZ, 0x7610, R0 ;  /* 0x00007610ff007816 */ /* 0x000fc60000000000 */
[----:B------:R0:W-:Y:S01]  /*aa10*/  @!P3 STG.E.U8 desc[UR16][R30.64+0x40], R3 ;  /* 0x000040031e00b986 */ /* 0x0001e2000c101110 */
[----:B------:R-:W-:Y:S05]  /*aa20*/  @P2 BRA `(.L_x_236) ;  /* 0x0000000000042947 */ /* 0x000fea0003800000 */
[----:B------:R2:W5:Y:S02]  /*aa30*/  LDG.E.U8 R0, desc[UR16][R26.64+0x41] ;  /* 0x000041101a007981 */ /* 0x000564000c1e1100 */
.L_x_236:
[----:B------:R-:W-:Y:S05]  /*aa40*/  BSYNC B1 ;  /* 0x0000000000017941 */ /* 0x000fea0003800000 */
.L_x_235:
[----:B------:R-:W3:Y:S01]  /*aa50*/  LDL.LU R2, [R1+0x4] ;  /* 0x0000040001027983 */ /* 0x000ee20000300800 */
[----:B-----5:R-:W-:Y:S01]  /*aa60*/  LOP3.LUT R0, R0, 0xff, RZ, 0xc0, !PT ;  /* 0x000000ff00007812 */ /* 0x020fe200078ec0ff */
[----:B------:R-:W-:Y:S01]  /*aa70*/  BSSY B1, `(.L_x_237) ;  /* 0x000000b000017945 */ /* 0x000fe20003800000 */
[----:B------:R-:W-:Y:S02]  /*aa80*/  ISETP.LT.OR P3, PT, R42, 0x49, !P0 ;  /* 0x000000492a00780c */ /* 0x000fe40004761670 */
[----:B------:R-:W-:-:S05]  /*aa90*/  F2FP.F16.E5M2.UNPACK_B R0, R0 ;  /* 0x00000000ff00723e */ /* 0x000fca00020004ff */
[----:B------:R-:W-:-:S05]  /*aaa0*/  HADD2.F32 R0, -RZ, R0.H0_H0 ;  /* 0x20000000ff007230 */ /* 0x000fca0000004100 */
[----:B------:R-:W-:-:S04]  /*aab0*/  FMUL R0, R0, UR21 ;  /* 0x0000001500007c20 */ /* 0x000fc80008400000 */
[----:B---3--:R-:W-:-:S05]  /*aac0*/  FFMA R0, R2, UR20, R0 ;  /* 0x0000001402007c23 */ /* 0x008fca0008000000 */
[----:B0-----:R-:W-:Y:S02]  /*aad0*/  F2FP.SATFINITE.E5M2.F32.PACK_AB_MERGE_C R3, RZ, R0, RZ ;  /* 0x00000000ff03723e */ /* 0x001fe400048060ff */
[----:B------:R-:W-:-:S03]  /*aae0*/  PRMT R0, RZ, 0x7610, R0 ;  /* 0x00007610ff007816 */ /* 0x000fc60000000000 */
[----:B------:R0:W-:Y:S01]  /*aaf0*/  @!P2 STG.E.U8 desc[UR16][R30.64+0x41], R3 ;  /* 0x000041031e00a986 */ /* 0x0001e2000c101110 */
[----:B------:R-:W-:Y:S05]  /*ab00*/  @P3 BRA `(.L_x_238) ;  /* 0x0000000000043947 */ /* 0x000fea0003800000 */
[----:B------:R3:W5:Y:S02]  /*ab10*/  LDG.E.U8 R0, desc[UR16][R24.64+0x48] ;  /* 0x0000481018007981 */ /* 0x000764000c1e1100 */
.L_x_238:
[----:B------:R-:W-:Y:S05]  /*ab20*/  BSYNC B1 ;  /* 0x0000000000017941 */ /* 0x000fea0003800000 */
.L_x_237:
[----:B------:R-:W2:Y:S01]  /*ab30*/  LDL.LU R2, [R1+0x8] ;  /* 0x0000080001027983 */ /* 0x000ea20000300800 */
        /* <DEDUP_REMOVED lines=12> */
.L_x_240:
[----:B------:R-:W-:Y:S05]  /*ac00*/  BSYNC B1 ;  /* 0x0000000000017941 */ /* 0x000fea0003800000 */
.L_x_239:
        /* <DEDUP_REMOVED lines=13> */
.L_x_242:
[----:B------:R-:W-:Y:S05]  /*ace0*/  BSYNC B1 ;  /* 0x0000000000017941 */ /* 0x000fea0003800000 */
.L_x_241:
        /* <DEDUP_REMOVED lines=13> */
.L_x_244:
[----:B------:R-:W-:Y:S05]  /*adc0*/  BSYNC B1 ;  /* 0x0000000000017941 */ /* 0x000fea0003800000 */
.L_x_243:
        /* <DEDUP_REMOVED lines=13> */
.L_x_246:
[----:B------:R-:W-:Y:S05]  /*aea0*/  BSYNC B1 ;  /* 0x0000000000017941 */ /* 0x000fea0003800000 */
.L_x_245:
        /* <DEDUP_REMOVED lines=13> */
.L_x_248:
[----:B------:R-:W-:Y:S05]  /*af80*/  BSYNC B1 ;  /* 0x0000000000017941 */ /* 0x000fea0003800000 */
.L_x_247:
        /* <DEDUP_REMOVED lines=13> */
.L_x_250:
[----:B------:R-:W-:Y:S05]  /*b060*/  BSYNC B1 ;  /* 0x0000000000017941 */ /* 0x000fea0003800000 */
.L_x_249:
        /* <DEDUP_REMOVED lines=13> */
.L_x_252:
[----:B------:R-:W-:Y:S05]  /*b140*/  BSYNC B1 ;  /* 0x0000000000017941 */ /* 0x000fea0003800000 */
.L_x_251:
        /* <DEDUP_REMOVED lines=13> */
.L_x_254:
[----:B------:R-:W-:Y:S05]  /*b220*/  BSYNC B1 ;  /* 0x0000000000017941 */ /* 0x000fea0003800000 */
.L_x_253:
        /* <DEDUP_REMOVED lines=13> */
.L_x_256:
[----:B------:R-:W-:Y:S05]  /*b300*/  BSYNC B1 ;  /* 0x0000000000017941 */ /* 0x000fea0003800000 */
.L_x_255:
        /* <DEDUP_REMOVED lines=13> */
.L_x_258:
[----:B------:R-:W-:Y:S05]  /*b3e0*/  BSYNC B1 ;  /* 0x0000000000017941 */ /* 0x000fea0003800000 */
.L_x_257:
        /* <DEDUP_REMOVED lines=13> */
.L_x_260:
[----:B------:R-:W-:Y:S05]  /*b4c0*/  BSYNC B1 ;  /* 0x0000000000017941 */ /* 0x000fea0003800000 */
.L_x_259:
        /* <DEDUP_REMOVED lines=13> */
.L_x_262:
[----:B------:R-:W-:Y:S05]  /*b5a0*/  BSYNC B1 ;  /* 0x0000000000017941 */ /* 0x000fea0003800000 */
.L_x_261:
        /* <DEDUP_REMOVED lines=13> */
.L_x_264:
[----:B------:R-:W-:Y:S05]  /*b680*/  BSYNC B1 ;  /* 0x0000000000017941 */ /* 0x000fea0003800000 */
.L_x_263:
        /* <DEDUP_REMOVED lines=13> */
.L_x_266:
[----:B------:R-:W-:Y:S05]  /*b760*/  BSYNC B1 ;  /* 0x0000000000017941 */ /* 0x000fea0003800000 */
.L_x_265:
        /* <DEDUP_REMOVED lines=13> */
.L_x_268:
[----:B------:R-:W-:Y:S05]  /*b840*/  BSYNC B1 ;  /* 0x0000000000017941 */ /* 0x000fea0003800000 */
.L_x_267:
        /* <DEDUP_REMOVED lines=13> */
.L_x_270:
[----:B------:R-:W-:Y:S05]  /*b920*/  BSYNC B1 ;  /* 0x0000000000017941 */ /* 0x000fea0003800000 */
.L_x_269:
        /* <DEDUP_REMOVED lines=13> */
.L_x_272:
[----:B------:R-:W-:Y:S05]  /*ba00*/  BSYNC B1 ;  /* 0x0000000000017941 */ /* 0x000fea0003800000 */
.L_x_271:
        /* <DEDUP_REMOVED lines=13> */
.L_x_274:
[----:B------:R-:W-:Y:S05]  /*bae0*/  BSYNC B1 ;  /* 0x0000000000017941 */ /* 0x000fea0003800000 */
.L_x_273:
        /* <DEDUP_REMOVED lines=13> */
.L_x_276:
[----:B------:R-:W-:Y:S05]  /*bbc0*/  BSYNC B1 ;  /* 0x0000000000017941 */ /* 0x000fea0003800000 */
.L_x_275:
        /* <DEDUP_REMOVED lines=13> */
.L_x_278:
[----:B------:R-:W-:Y:S05]  /*bca0*/  BSYNC B1 ;  /* 0x0000000000017941 */ /* 0x000fea0003800000 */
.L_x_277:
        /* <DEDUP_REMOVED lines=13> */
.L_x_280:
[----:B------:R-:W-:Y:S05]  /*bd80*/  BSYNC B1 ;  /* 0x0000000000017941 */ /* 0x000fea0003800000 */
.L_x_279:
        /* <DEDUP_REMOVED lines=13> */
.L_x_282:
[----:B------:R-:W-:Y:S05]  /*be60*/  BSYNC B1 ;  /* 0x0000000000017941 */ /* 0x000fea0003800000 */
.L_x_281:
        /* <DEDUP_REMOVED lines=13> */
.L_x_284:
[----:B------:R-:W-:Y:S05]  /*bf40*/  BSYNC B1 ;  /* 0x0000000000017941 */ /* 0x000fea0003800000 */
.L_x_283:
        /* <DEDUP_REMOVED lines=13> */
.L_x_286:
[----:B------:R-:W-:Y:S05]  /*c020*/  BSYNC B1 ;  /* 0x0000000000017941 */ /* 0x000fea0003800000 */
.L_x_285:
        /* <DEDUP_REMOVED lines=13> */
.L_x_288:
[----:B------:R-:W-:Y:S05]  /*c100*/  BSYNC B1 ;  /* 0x0000000000017941 */ /* 0x000fea0003800000 */
.L_x_287:
        /* <DEDUP_REMOVED lines=13> */
.L_x_290:
[----:B------:R-:W-:Y:S05]  /*c1e0*/  BSYNC B1 ;  /* 0x0000000000017941 */ /* 0x000fea0003800000 */
.L_x_289:
        /* <DEDUP_REMOVED lines=13> */
.L_x_292:
[----:B------:R-:W-:Y:S05]  /*c2c0*/  BSYNC B1 ;  /* 0x0000000000017941 */ /* 0x000fea0003800000 */
.L_x_291:
[----:B------:R-:W-:Y:S05]  /*c2d0*/  @P1 BRA `(.L_x_293) ;  /* 0x0000002000ac1947 */ /* 0x000fea0003800000 */
[----:B------:R-:W2:Y:S01]  /*c2e0*/  LDL.LU R2, [R1+0x74] ;  /* 0x0000740001027983 */ /* 0x000ea20000300800 */
[----:B-----5:R-:W-:-:S04]  /*c2f0*/  LOP3.LUT R0, R0, 0xff, RZ, 0xc0, !PT ;  /* 0x000000ff00007812 */ /* 0x020fc800078ec0ff */
[----:B------:R-:W-:-:S05]  /*c300*/  F2FP.F16.E5M2.UNPACK_B R0, R0 ;  /* 0x00000000ff00723e */ /* 0x000fca00020004ff */
[----:B------:R-:W-:-:S05]  /*c310*/  HADD2.F32 R0, -RZ, R0.H0_H0 ;  /* 0x20000000ff007230 */ /* 0x000fca0000004100 */
[----:B------:R-:W-:-:S04]  /*c320*/  FMUL R0, R0, UR21 ;  /* 0x0000001500007c20 */ /* 0x000fc80008400000 */
[----:B--2---:R-:W-:-:S05]  /*c330*/  FFMA R0, R2, UR20, R0 ;  /* 0x0000001402007c23 */ /* 0x004fca0008000000 */
[----:B0-----:R-:W-:-:S05]  /*c340*/  F2FP.SATFINITE.E5M2.F32.PACK_AB_MERGE_C R3, RZ, R0, RZ ;  /* 0x00000000ff03723e */ /* 0x001fca00048060ff */
[----:B------:R0:W-:Y:S01]  /*c350*/  STG.E.U8 desc[UR16][R30.64+0x79], R3 ;  /* 0x000079031e007986 */ /* 0x0001e2000c101110 */
[----:B------:R-:W-:Y:S05]  /*c360*/  BRA `(.L_x_293) ;  /* 0x0000002000887947 */ /* 0x000fea0003800000 */
.L_x_36:
[C---:B------:R-:W-:Y:S01]  /*c370*/  ISETP.GE.AND P3, PT, R41.reuse, 0x1, PT ;  /* 0x000000012900780c */ /* 0x040fe20003f66270 */
[----:B------:R-:W2:Y:S01]  /*c380*/  LDL.LU R227, [R1+0x10] ;  /* 0x0000100001e37983 */ /* 0x000ea20000300800 */
[----:B------:R-:W-:Y:S01]  /*c390*/  ISETP.GE.AND P2, PT, R41, 0x9, PT ;  /* 0x000000092900780c */ /* 0x000fe20003f46270 */
[----:B------:R-:W-:Y:S01]  /*c3a0*/  FMUL R225, R225, UR20 ;  /* 0x00000014e1e17c20 */ /* 0x000fe20008400000 */
[----:B------:R-:W-:Y:S01]  /*c3b0*/  ISETP.LT.OR P0, PT, R42, 0x1, !P3 ;  /* 0x000000012a00780c */ /* 0x000fe20005f01670 */
[----:B------:R-:W-:Y:S01]  /*c3c0*/  FMUL R226, R226, UR20 ;  /* 0x00000014e2e27c20 */ /* 0x000fe20008400000 */
[C---:B------:R-:W-:Y:S01]  /*c3d0*/  ISETP.LT.OR P1, PT, R42.reuse, 0x2, !P3 ;  /* 0x000000022a00780c */ /* 0x040fe20005f21670 */
[----:B------:R-:W-:Y:S01]  /*c3e0*/  FMUL R223, R223, UR20 ;  /* 0x00000014dfdf7c20 */ /* 0x000fe20008400000 */
[----:B------:R-:W-:Y:S01]  /*c3f0*/  ISETP.LT.OR P6, PT, R42, 0x2, !P2 ;  /* 0x000000022a00780c */ /* 0x000fe200057c1670 */
[----:B------:R-:W-:Y:S01]  /*c400*/  FMUL R224, R224, UR20 ;  /* 0x00000014e0e07c20 */ /* 0x000fe20008400000 */
[----:B------:R-:W-:-:S02]  /*c410*/  F2FP.SATFINITE.E5M2.F32.PACK_AB_MERGE_C R33, RZ, R226, RZ ;  /* 0x000000e2ff21723e */ /* 0x000fc400048060ff */
[----:B------:R-:W-:Y:S01]  /*c420*/  F2FP.SATFINITE.E5M2.F32.PACK_AB_MERGE_C R225, RZ, R225, RZ ;  /* 0x000000e1ffe1723e */ /* 0x000fe200048060ff */
[----:B------:R-:W-:Y:S01]  /*c430*/  FMUL R222, R222, UR20 ;  /* 0x00000014dede7c20 */ /* 0x000fe20008400000 */
[C---:B------:R-:W-:Y:S01]  /*c440*/  ISETP.LT.OR P5, PT, R42.reuse, 0x1, !P2 ;  /* 0x000000012a00780c */ /* 0x040fe200057a1670 */
[----:B------:R-:W-:Y:S01]  /*c450*/  FMUL R221, R221, UR20 ;  /* 0x00000014dddd7c20 */ /* 0x000fe20008400000 */
[----:B------:R-:W-:Y:S01]  /*c460*/  F2FP.SATFINITE.E5M2.F32.PACK_AB_MERGE_C R223, RZ, R223, RZ ;  /* 0x000000dfffdf723e */ /* 0x000fe200048060ff */
[----:B------:R0:W-:Y:S01]  /*c470*/  @!P0 STG.E.U8 desc[UR16][R24.64], R33 ;  /* 0x0000002118008986 */ /* 0x0001e2000c101110 */
[----:B------:R-:W-:-:S03]  /*c480*/  ISETP.LT.OR P0, PT, R42, 0x9, !P3 ;  /* 0x000000092a00780c */ /* 0x000fc60005f01670 */
[----:B------:R-:W-:Y:S01]  /*c490*/  @!P1 STG.E.U8 desc[UR16][R24.64+0x1], R225 ;  /* 0x000001e118009986 */ /* 0x000fe2000c101110 */
[----:B------:R-:W-:-:S03]  /*c4a0*/  ISETP.LT.OR P1, PT, R42, 0xa, !P3 ;  /* 0x0000000a2a00780c */ /* 0x000fc60005f21670 */
[----:B------:R-:W-:Y:S01]  /*c4b0*/  @!P6 STG.E.U8 desc[UR16][R26.64+0x1], R223 ;  /* 0x000001df1a00e986 */ /* 0x000fe2000c101110 */
[----:B------:R-:W-:Y:S01]  /*c4c0*/  ISETP.LT.OR P6, PT, R42, 0xa, !P2 ;  /* 0x0000000a2a00780c */ /* 0x000fe200057c1670 */
[----:B------:R-:W-:Y:S01]  /*c4d0*/  FMUL R219, R219, UR20 ;  /* 0x00000014dbdb7c20 */ /* 0x000fe20008400000 */
[----:B------:R-:W-:Y:S01]  /*c4e0*/  F2FP.SATFINITE.E5M2.F32.PACK_AB_MERGE_C R35, RZ, R224, RZ ;  /* 0x000000e0ff23723e */ /* 0x000fe200048060ff */
[----:B------:R-:W-:Y:S01]  /*c4f0*/  FMUL R220, R220, UR20 ;  /* 0x00000014dcdc7c20 */ /* 0x000fe20008400000 */
[----:B0-----:R-:W-:Y:S01]  /*c500*/  F2FP.SATFINITE.E5M2.F32.PACK_AB_MERGE_C R33, RZ, R222, RZ ;  /* 0x000000deff21723e */ /* 0x001fe200048060ff */
[----:B------:R-:W-:Y:S01]  /*c510*/  FMUL R218, R218, UR20 ;  /* 0x00000014dada7c20 */ /* 0x000fe20008400000 */
[----:B------:R-:W-:Y:S01]  /*c520*/  F2FP.SATFINITE.E5M2.F32.PACK_AB_MERGE_C R221, RZ, R221, RZ ;  /* 0x000000ddffdd723e */ /* 0x000fe200048060ff */
[----:B------:R0:W-:Y:S01]  /*c530*/  @!P5 STG.E.U8 desc[UR16][R26.64], R35 ;  /* 0x000000231a00d986 */ /* 0x0001e2000c101110 */
[C---:B------:R-:W-:Y:S02]  /*c540*/  ISETP.LT.OR P5, PT, R42.reuse, 0x9, !P2 ;  /* 0x000000092a00780c */ /* 0x040fe400057a1670 */
[----:B------:R-:W-:Y:S01]  /*c550*/  F2FP.SATFINITE.E5M2.F32.PACK_AB_MERGE_C R219, RZ, R219, RZ ;  /* 0x000000dbffdb723e */ /* 0x000fe200048060ff */
[----:B------:R1:W-:Y:S01]  /*c560*/  @!P0 STG.E.U8 desc[UR16][R24.64+0x8], R33 ;  /* 0x0000082118008986 */ /* 0x0003e2000c101110 */
[----:B------:R-:W-:-:S03]  /*c570*/  ISETP.LT.OR P0, PT, R42, 0x11, !P3 ;  /* 0x000000112a00780c */ /* 0x000fc60005f01670 */
[----:B------:R-:W-:Y:S01]  /*c580*/  @!P1 STG.E.U8 desc[UR16][R24.64+0x9], R221 ;  /* 0x000009dd18009986 */ /* 0x000fe2000c101110 */
[----:B------:R-:W-:-:S03]  /*c590*/  ISETP.LT.OR P1, PT, R42, 0x12, !P3 ;  /* 0x000000122a00780c */ /* 0x000fc60005f21670 */
[----:B------:R-:W-:Y:S01]  /*c5a0*/  @!P6 STG.E.U8 desc[UR16][R26.64+0x9], R219 ;  /* 0x000009db1a00e986 */ /* 0x000fe2000c101110 */
[C---:B------:R-:W-:Y:S01]  /*c5b0*/  ISETP.LT.OR P6, PT, R42.reuse, 0x12, !P2 ;  /* 0x000000122a00780c */ /* 0x040fe200057c1670 */
[----:B------:R-:W-:Y:S01]  /*c5c0*/  FMUL R217, R217, UR20 ;  /* 0x00000014d9d97c20 */ /* 0x000fe20008400000 */
[----:B0-----:R-:W-:Y:S01]  /*c5d0*/  F2FP.SATFINITE.E5M2.F32.PACK_AB_MERGE_C R35, RZ, R220, RZ ;  /* 0x000000dcff23723e */ /* 0x001fe200048060ff */
[----:B------:R-:W-:Y:S01]  /*c5e0*/  FMUL R215, R215, UR20 ;  /* 0x00000014d7d77c20 */ /* 0x000fe20008400000 */
[----:B------:R-:W4:Y:S01]  /*c5f0*/  LDL.LU R226, [R1+0xc] ;  /* 0x00000c0001e27983 */ /* 0x000f220000300800 */
[----:B-1----:R-:W-:Y:S02]  /*c600*/  F2FP.SATFINITE.E5M2.F32.PACK_AB_MERGE_C R33, RZ, R218, RZ ;  /* 0x000000daff21723e */ /* 0x002fe400048060ff */
[----:B------:R-:W-:Y:S01]  /*c610*/  F2FP.SATFINITE.E5M2.F32.PACK_AB_MERGE_C R217, RZ, R217, RZ ;  /* 0x000000d9ffd9723e */ /* 0x000fe200048060ff */
[----:B------:R0:W-:Y:S01]  /*c620*/  @!P5 STG.E.U8 desc[UR16][R26.64+0x8], R35 ;  /* 0x000008231a00d986 */ /* 0x0001e2000c101110 */
[----:B------:R-:W-:-:S02]  /*c630*/  ISETP.LT.OR P5, PT, R42, 0x11, !P2 ;  /* 0x000000112a00780c */ /* 0x000fc400057a1670 */
[----:B------:R-:W-:Y:S01]  /*c640*/  F2FP.SATFINITE.E5M2.F32.PACK_AB_MERGE_C R215, RZ, R215, RZ ;  /* 0x000000d7ffd7723e */ /* 0x000fe200048060ff */
[----:B------:R-:W3:Y:S01]  /*c650*/  LDL.LU R224, [R1+0x8] ;  /* 0x0000080001e07983 */ /* 0x000ee20000300800 */
[----:B------:R-:W-:-:S03]  /*c660*/  FMUL R216, R216, UR20 ;  /* 0x00000014d8d87c20 */ /* 0x000fc60008400000 */
[----:B------:R-:W4:Y:S04]  /*c670*/  LDL.LU R225, [R1+0x4] ;  /* 0x0000040001e17983 */ /* 0x000f280000300800 */
[----:B------:R-:W3:Y:S01]  /*c680*/  LDL.LU R223, [R1] ;  /* 0x0000000001df7983 */ /* 0x000ee20000300800 */
[----:B0-----:R-:W-:Y:S01]  /*c690*/  F2FP.SATFINITE.E5M2.F32.PACK_AB_MERGE_C R35, RZ, R216, RZ ;  /* 0x000000d8ff23723e */ /* 0x001fe200048060ff */
[----:B------:R-:W-:Y:S01]  /*c6a0*/  FMUL R214, R214, UR20 ;  /* 0x00000014d6d67c20 */ /* 0x000fe20008400000 */
[----:B------:R-:W-:Y:S01]  /*c6b0*/  FMUL R213, R213, UR20 ;  /* 0x00000014d5d57c20 */ /* 0x000fe20008400000 */
[----:B------:R0:W-:Y:S01]  /*c6c0*/  @!P0 STG.E.U8 desc[UR16][R24.64+0x10], R33 ;  /* 0x0000102118008986 */ /* 0x0001e2000c101110 */
[----:B------:R-:W-:Y:S01]  /*c6d0*/  ISETP.LT.OR P0, PT, R42, 0x19, !P3 ;  /* 0x000000192a00780c */ /* 0x000fe20005f01670 */
[----:B------:R-:W-:Y:S01]  /*c6e0*/  FMUL R211, R211, UR20 ;  /* 0x00000014d3d37c20 */ /* 0x000fe20008400000 */
[----:B------:R-:W-:Y:S01]  /*c6f0*/  FMUL R212, R212, UR20 ;  /* 0x00000014d4d47c20 */ /* 0x000fe20008400000 */
[----:B------:R-:W-:Y:S01]  /*c700*/  @!P1 STG.E.U8 desc[UR16][R24.64+0x11], R217 ;  /* 0x000011d918009986 */ /* 0x000fe2000c101110 */
[----:B------:R-:W-:Y:S01]  /*c710*/  ISETP.LT.OR P1, PT, R42, 0x1a, !P3 ;  /* 0x0000001a2a00780c */ /* 0x000fe20005f21670 */
[----:B------:R-:W-:Y:S01]  /*c720*/  FMUL R210, R210, UR20 ;  /* 0x00000014d2d27c20 */ /* 0x000fe20008400000 */
[----:B------:R-:W-:Y:S01]  /*c730*/  F2FP.SATFINITE.E5M2.F32.PACK_AB_MERGE_C R213, RZ, R213, RZ ;  /* 0x000000d5ffd5723e */ /* 0x000fe200048060ff */
[----:B------:R-:W-:Y:S01]  /*c740*/  @!P6 STG.E.U8 desc[UR16][R26.64+0x11], R215 ;  /* 0x000011d71a00e986 */ /* 0x000fe2000c101110 */
[C---:B------:R-:W-:Y:S01]  /*c750*/  ISETP.LT.OR P6, PT, R42.reuse, 0x1a, !P2 ;  /* 0x0000001a2a00780c */ /* 0x040fe200057c1670 */
[----:B------:R-:W-:Y:S01]  /*c760*/  FMUL R209, R209, UR20 ;  /* 0x00000014d1d17c20 */ /* 0x000fe20008400000 */
[----:B------:R-:W-:Y:S01]  /*c770*/  F2FP.SATFINITE.E5M2.F32.PACK_AB_MERGE_C R211, RZ, R211, RZ ;  /* 0x000000d3ffd3723e */ /* 0x000fe200048060ff */
[----:B------:R1:W-:Y:S01]  /*c780*/  @!P5 STG.E.U8 desc[UR16][R26.64+0x10], R35 ;  /* 0x000010231a00d986 */ /* 0x0003e2000c101110 */
[----:B0-----:R-:W-:Y:S01]  /*c790*/  F2FP.SATFINITE.E5M2.F32.PACK_AB_MERGE_C R33, RZ, R214, RZ ;  /* 0x000000d6ff21723e */ /* 0x001fe200048060ff */
[----:B------:R-:W-:Y:S01]  /*c7a0*/  FMUL R207, R207, UR20 ;  /* 0x00000014cfcf7c20 */ /* 0x000fe20008400000 */
[----:B------:R-:W-:Y:S01]  /*c7b0*/  ISETP.LT.OR P5, PT, R42, 0x19, !P2 ;  /* 0x000000192a00780c */ /* 0x000fe200057a1670 */
[----:B------:R-:W-:Y:S01]  /*c7c0*/  FMUL R208, R208, UR20 ;  /* 0x00000014d0d07c20 */ /* 0x000fe20008400000 */
[----:B------:R-:W-:Y:S01]  /*c7d0*/  F2FP.SATFINITE.E5M2.F32.PACK_AB_MERGE_C R209, RZ, R209, RZ ;  /* 0x000000d1ffd1723e */ /* 0x000fe200048060ff */
[----:B------:R0:W-:Y:S01]  /*c7e0*/  @!P0 STG.E.U8 desc[UR16][R24.64+0x18], R33 ;  /* 0x0000182118008986 */ /* 0x0001e2000c101110 */
[----:B------:R-:W-:Y:S01]  /*c7f0*/  ISETP.LT.OR P0, PT, R42, 0x21, !P3 ;  /* 0x000000212a00780c */ /* 0x000fe20005f01670 */
[----:B------:R-:W-:Y:S01]  /*c800*/  FMUL R206, R206, UR20 ;  /* 0x00000014cece7c20 */ /* 0x000fe20008400000 */
[----:B------:R-:W-:Y:S01]  /*c810*/  F2FP.SATFINITE.E5M2.F32.PACK_AB_MERGE_C R207, RZ, R207, RZ ;  /* 0x000000cfffcf723e */ /* 0x000fe200048060ff */
[----:B------:R-:W-:Y:S01]  /*c820*/  @!P1 STG.E.U8 desc[UR16][R24.64+0x19], R213 ;  /* 0x000019d518009986 */ /* 0x000fe2000c101110 */
[C---:B------:R-:W-:Y:S01]  /*c830*/  ISETP.LT.OR P1, PT, R42.reuse, 0x22, !P3 ;  /* 0x000000222a00780c */ /* 0x040fe20005f21670 */
[----:B------:R-:W-:Y:S01]  /*c840*/  FMUL R205, R205, UR20 ;  /* 0x00000014cdcd7c20 */ /* 0x000fe20008400000 */
[----:B-1----:R-:W-:Y:S01]  /*c850*/  F2FP.SATFINITE.E5M2.F32.PACK_AB_MERGE_C R35, RZ, R212, RZ ;  /* 0x000000d4ff23723e */ /* 0x002fe200048060ff */
[----:B------:R-:W-:Y:S01]  /*c860*/  @!P6 STG.E.U8 desc[UR16][R26.64+0x19], R211 ;  /* 0x000019d31a00e986 */ /* 0x000fe2000c101110 */
[----:B------:R-:W-:Y:S01]  /*c870*/  ISETP.LT.OR P6, PT, R42, 0x22, !P2 ;  /* 0x000000222a00780c */ /* 0x000fe200057c1670 */
        /* <DEDUP_REMOVED lines=9> */
[C---:B------:R-:W-:Y:S01]  /*c910*/  ISETP.LT.OR P0, PT, R42.reuse, 0x29, !P3 ;  /* 0x000000292a00780c */ /* 0x040fe20005f01670 */
[----:B------:R-:W-:Y:S01]  /*c920*/  FMUL R201, R201, UR20 ;  /* 0x00000014c9c97c20 */ /* 0x000fe20008400000 */
[----:B------:R-:W-:Y:S01]  /*c930*/  FMUL R199, R199, UR20 ;  /* 0x00000014c7c77c20 */ /* 0x000fe20008400000 */
[----:B------:R-:W-:Y:S01]  /*c940*/  @!P1 STG.E.U8 desc[UR16][R24.64+0x21], R209 ;  /* 0x000021d118009986 */ /* 0x000fe2000c101110 */
[----:B------:R-:W-:Y:S01]  /*c950*/  ISETP.LT.OR P1, PT, R42, 0x2a, !P3 ;  /* 0x0000002a2a00780c */ /* 0x000fe20005f21670 */
        /* <DEDUP_REMOVED lines=9> */
[C---:B------:R-:W-:Y:S01]  /*c9f0*/  ISETP.LT.OR P5, PT, R42.reuse, 0x29, !P2 ;  /* 0x000000292a00780c */ /* 0x040fe200057a1670 */
[----:B------:R-:W-:Y:S01]  /*ca00*/  FMUL R195, R195, UR20 ;  /* 0x00000014c3c37c20 */ /* 0x000fe20008400000 */
[----:B------:R-:W-:Y:S01]  /*ca10*/  F2FP.SATFINITE.E5M2.F32.PACK_AB_MERGE_C R199, RZ, R199, RZ ;  /* 0x000000c7ffc7723e */ /* 0x000fe200048060ff */
[----:B------:R0:W-:Y:S01]  /*ca20*/  @!P0 STG.E.U8 desc[UR16][R24.64+0x28], R33 ;  /* 0x0000282118008986 */ /* 0x0001e2000c101110 */
[----:B------:R-:W-:Y:S01]  /*ca30*/  ISETP.LT.OR P0, PT, R42, 0x31, !P3 ;  /* 0x000000312a00780c */ /* 0x000fe20005f01670 */
[----:B------:R-:W-:Y:S01]  /*ca40*/  FMUL R196, R196, UR20 ;  /* 0x00000014c4c47c20 */ /* 0x000fe20008400000 */
[----:B------:R-:W-:Y:S01]  /*ca50*/  F2FP.SATFINITE.E5M2.F32.PACK_AB_MERGE_C R197, RZ, R197, RZ ;  /* 0x000000c5ffc5723e */ /* 0x000fe200048060ff */
[----:B------:R-:W-:Y:S01]  /*ca60*/  @!P1 STG.E.U8 desc[UR16][R24.64+0x29], R205 ;  /* 0x000029cd18009986 */ /* 0x000fe2000c101110 */
[----:B------:R-:W-:Y:S01]  /*ca70*/  ISETP.LT.OR P1, PT, R42, 0x32, !P3 ;  /* 0x000000322a00780c */ /* 0x000fe20005f21670 */
[----:B------:R-:W-:Y:S01]  /*ca80*/  FMUL R194, R194, UR20 ;  /* 0x00000014c2c27c20 */ /* 0x000fe20008400000 */
[----:B-1----:R-:W-:Y:S01]  /*ca90*/  F2FP.SATFINITE.E5M2.F32.PACK_AB_MERGE_C R35, RZ, R204, RZ ;  /* 0x000000ccff23723e */ /* 0x002fe200048060ff */
        /* <DEDUP_REMOVED lines=85> */
[----:B------:R-:W-:Y:S01]  /*cff0*/  F2FP.SATFINITE.E5M2.F32.PACK_AB_MERGE_C R171, RZ, R171, RZ ;  /* 0x000000abffab723e */ /* 0x000fe200048060ff */
        /* <DEDUP_REMOVED lines=27> */
[----:B------:R-:W-:Y:S01]  /*d1b0*/  ISETP.LT.OR P5, PT, R42, 0x61, !P3 ;  /* 0x000000612a00780c */ /* 0x000fe20005fa1670 */
[----:B------:R-:W-:Y:S01]  /*d1c0*/  FMUL R161, R161, UR20 ;  /* 0x00000014a1a17c20 */ /* 0x000fe20008400000 */
[----:B0-----:R-:W-:Y:S01]  /*d1d0*/  F2FP.SATFINITE.E5M2.F32.PACK_AB_MERGE_C R33, RZ, R178, RZ ;  /* 0x000000b2ff21723e */ /* 0x001fe200048060ff */
[----:B------:R-:W-:Y:S01]  /*d1e0*/  FMUL R160, R160, UR20 ;  /* 0x00000014a0a07c20 */ /* 0x000fe20008400000 */
[----:B------:R-:W-:Y:S01]  /*d1f0*/  FMUL R159, R159, UR20 ;  /* 0x000000149f9f7c20 */ /* 0x000fe20008400000 */
[----:B------:R-:W-:Y:S01]  /*d200*/  FMUL R157, R157, UR20 ;  /* 0x000000149d9d7c20 */ /* 0x000fe20008400000 */
[----:B------:R-:W-:Y:S01]  /*d210*/  F2FP.SATFINITE.E5M2.F32.PACK_AB_MERGE_C R161, RZ, R161, RZ ;  /* 0x000000a1ffa1723e */ /* 0x000fe200048060ff */
[----:B------:R-:W-:Y:S01]  /*d220*/  FMUL R158, R158, UR20 ;  /* 0x000000149e9e7c20 */ /* 0x000fe20008400000 */
[----:B------:R-:W-:Y:S01]  /*d230*/  FMUL R156, R156, UR20 ;  /* 0x000000149c9c7c20 */ /* 0x000fe20008400000 */
[----:B------:R-:W-:Y:S01]  /*d240*/  @!P6 STG.E.U8 desc[UR16][R24.64+0x61], R177 ;  /* 0x000061b11800e986 */ /* 0x000fe2000c101110 */
[C---:B------:R-:W-:Y:S01]  /*d250*/  ISETP.LT.OR P6, PT, R42.reuse, 0x69, !P3 ;  /* 0x000000692a00780c */ /* 0x040fe20005fc1670 */
[----:B------:R-:W-:Y:S01]  /*d260*/  FMUL R155, R155, UR20 ;  /* 0x000000149b9b7c20 */ /* 0x000fe20008400000 */
[----:B-1----:R-:W-:Y:S01]  /*d270*/  F2FP.SATFINITE.E5M2.F32.PACK_AB_MERGE_C R35, RZ, R176, RZ ;  /* 0x000000b0ff23723e */ /* 0x002fe200048060ff */
[----:B------:R0:W-:Y:S01]  /*d280*/  @!P5 STG.E.U8 desc[UR16][R24.64+0x60], R33 ;  /* 0x000060211800d986 */ /* 0x0001e2000c101110 */
        /* <DEDUP_REMOVED lines=10> */
[----:B------:R-:W-:Y:S01]  /*d330*/  F2FP.SATFINITE.E5M2.F32.PACK_AB_MERGE_C R155, RZ, R155, RZ ;  /* 0x0000009bff9b723e */ /* 0x000fe200048060ff */
[----:B------:R1:W-:Y:S01]  /*d340*/  @!P6 STG.E.U8 desc[UR16][R24.64+0x68], R37 ;  /* 0x000068251800e986 */ /* 0x0003e2000c101110 */
[C---:B------:R-:W-:Y:S01]  /*d350*/  ISETP.LT.OR P6, PT, R42.reuse, 0x71, !P3 ;  /* 0x000000712a00780c */ /* 0x040fe20005fc1670 */
[----:B------:R-:W-:Y:S01]  /*d360*/  FMUL R23, R23, UR20 ;  /* 0x0000001417177c20 */ /* 0x000fe20008400000 */
[----:B0-----:R-:W-:Y:S01]  /*d370*/  F2FP.SATFINITE.E5M2.F32.PACK_AB_MERGE_C R33, RZ, R172, RZ ;  /* 0x000000acff21723e */ /* 0x001fe200048060ff */
        /* <DEDUP_REMOVED lines=15> */
[C---:B------:R-:W-:Y:S01]  /*d470*/  ISETP.LT.OR P6, PT, R42.reuse, 0x79, !P3 ;  /* 0x000000792a00780c */ /* 0x040fe20005fc1670 */
[----:B------:R-:W-:Y:S01]  /*d480*/  FMUL R17, R17, UR20 ;  /* 0x0000001411117c20 */ /* 0x000fe20008400000 */
[----:B------:R-:W-:Y:S01]  /*d490*/  ISETP.LT.OR P3, PT, R42, 0x7a, !P3 ;  /* 0x0000007a2a00780c */ /* 0x000fe20005f61670 */
[----:B------:R-:W-:Y:S01]  /*d4a0*/  @!P0 STG.E.U8 desc[UR16][R24.64+0x71], R169 ;  /* 0x000071a918008986 */ /* 0x000fe2000c101110 */
[----:B0-----:R-:W-:Y:S01]  /*d4b0*/  F2FP.SATFINITE.E5M2.F32.PACK_AB_MERGE_C R33, RZ, R168, RZ ;  /* 0x000000a8ff21723e */ /* 0x001fe200048060ff */
[----:B------:R-:W-:Y:S01]  /*d4c0*/  FMUL R18, R18, UR20 ;  /* 0x0000001412127c20 */ /* 0x000fe20008400000 */
[C---:B------:R-:W-:Y:S01]  /*d4d0*/  ISETP.GE.AND P0, PT, R41.reuse, 0x89, PT ;  /* 0x000000892900780c */ /* 0x040fe20003f06270 */
[----:B------:R-:W-:Y:S01]  /*d4e0*/  FMUL R16, R16, UR20 ;  /* 0x0000001410107c20 */ /* 0x000fe20008400000 */
[----:B------:R-:W-:Y:S01]  /*d4f0*/  F2FP.SATFINITE.E5M2.F32.PACK_AB_MERGE_C R21, RZ, R21, RZ ;  /* 0x00000015ff15723e */ /* 0x000fe200048060ff */
[----:B------:R0:W-:Y:S01]  /*d500*/  @!P1 STG.E.U8 desc[UR16][R26.64+0x70], R33 ;  /* 0x000070211a009986 */ /* 0x0001e2000c101110 */
[----:B------:R-:W-:Y:S01]  /*d510*/  ISETP.GE.AND P1, PT, R41, 0x81, PT ;  /* 0x000000812900780c */ /* 0x000fe20003f26270 */
[----:B------:R-:W-:Y:S01]  /*d520*/  FMUL R15, R15, UR20 ;  /* 0x000000140f0f7c20 */ /* 0x000fe20008400000 */
[----:B-1----:R-:W-:Y:S01]  /*d530*/  F2FP.SATFINITE.E5M2.F32.PACK_AB_MERGE_C R35, RZ, R166, RZ ;  /* 0x000000a6ff23723e */ /* 0x002fe200048060ff */
[----:B------:R-:W-:Y:S01]  /*d540*/  @!P5 STG.E.U8 desc[UR16][R26.64+0x71], R167 ;  /* 0x000071a71a00d986 */ /* 0x000fe2000c101110 */
[C---:B------:R-:W-:Y:S01]  /*d550*/  ISETP.LT.OR P5, PT, R42.reuse, 0x79, !P2 ;  /* 0x000000792a00780c */ /* 0x040fe200057a1670 */
[----:B------:R-:W-:Y:S01]  /*d560*/  FMUL R13, R13, UR20 ;  /* 0x000000140d0d7c20 */ /* 0x000fe20008400000 */
[C---:B------:R-:W-:Y:S01]  /*d570*/  ISETP.LT.OR P2, PT, R42.reuse, 0x7a, !P2 ;  /* 0x0000007a2a00780c */ /* 0x040fe20005741670 */
        /* <DEDUP_REMOVED lines=9> */
[----:B------:R-:W-:Y:S01]  /*d610*/  F2FP.SATFINITE.E5M2.F32.PACK_AB_MERGE_C R17, RZ, R17, RZ ;  /* 0x00000011ff11723e */ /* 0x000fe200048060ff */
[----:B------:R-:W-:Y:S01]  /*d620*/  @!P5 STG.E.U8 desc[UR16][R26.64+0x78], R37 ;  /* 0x000078251a00d986 */ /* 0x000fe2000c101110 */
[C---:B------:R-:W-:Y:S01]  /*d630*/  ISETP.LT.OR P5, PT, R42.reuse, 0x1, !P0 ;  /* 0x000000012a00780c */ /* 0x040fe200047a1670 */
[----:B------:R-:W-:Y:S01]  /*d640*/  FMUL R9, R9, UR20 ;  /* 0x0000001409097c20 */ /* 0x000fe20008400000 */
[----:B------:R-:W-:Y:S01]  /*d650*/  F2FP.SATFINITE.E5M2.F32.PACK_AB_MERGE_C R15, RZ, R15, RZ ;  /* 0x0000000fff0f723e */ /* 0x000fe200048060ff */
[----:B------:R0:W-:Y:S01]  /*d660*/  @!P2 STG.E.U8 desc[UR16][R26.64+0x79], R163 ;  /* 0x000079a31a00a986 */ /* 0x0001e2000c101110 */
        /* <DEDUP_REMOVED lines=8> */
[C---:B------:R-:W-:Y:S01]  /*d6f0*/  ISETP.LT.OR P6, PT, R42.reuse, 0x2, !P0 ;  /* 0x000000022a00780c */ /* 0x040fe200047c1670 */
[----:B------:R-:W-:Y:S01]  /*d700*/  FMUL R7, R7, UR20 ;  /* 0x0000001407077c20 */ /* 0x000fe20008400000 */
[----:B------:R-:W-:Y:S01]  /*d710*/  F2FP.SATFINITE.E5M2.F32.PACK_AB_MERGE_C R11, RZ, R11, RZ ;  /* 0x0000000bff0b723e */ /* 0x000fe200048060ff */
[----:B------:R2:W-:Y:S01]  /*d720*/  @!P5 STG.E.U8 desc[UR16][R30.64], R33 ;  /* 0x000000211e00d986 */ /* 0x0005e2000c101110 */
[----:B------:R-:W-:Y:S01]  /*d730*/  ISETP.LT.OR P5, PT, R42, 0x9, !P0 ;  /* 0x000000092a00780c */ /* 0x000fe200047a1670 */
[----:B------:R-:W-:Y:S01]  /*d740*/  FMUL R5, R5, UR20 ;  /* 0x0000001405057c20 */ /* 0x000fe20008400000 */
[----:B0-----:R-:W-:Y:S01]  /*d750*/  F2FP.SATFINITE.E5M2.F32.PACK_AB_MERGE_C R27, RZ, R156, RZ ;  /* 0x0000009cff1b723e */ /* 0x001fe200048060ff */
[----:B-----5:R-:W-:Y:S01]  /*d760*/  FMUL R0, R0, UR20 ;  /* 0x0000001400007c20 */ /* 0x020fe20008400000 */
[----:B------:R-:W-:Y:S01]  /*d770*/  F2FP.SATFINITE.E5M2.F32.PACK_AB_MERGE_C R9, RZ, R9, RZ ;  /* 0x00000009ff09723e */ /* 0x000fe200048060ff */
[----:B------:R-:W-:Y:S01]  /*d780*/  FMUL R6, R6, UR20 ;  /* 0x0000001406067c20 */ /* 0x000fe20008400000 */
[----:B------:R-:W-:Y:S01]  /*d790*/  F2FP.SATFINITE.E5M2.F32.PACK_AB_MERGE_C R7, RZ, R7, RZ ;  /* 0x00000007ff07723e */ /* 0x000fe200048060ff */
[----:B------:R-:W4:Y:S01]  /*d7a0*/  LDL.LU R221, [R1+0x14] ;  /* 0x0000140001dd7983 */ /* 0x000f220000300800 */
[----:B-1----:R-:W-:Y:S01]  /*d7b0*/  F2FP.SATFINITE.E5M2.F32.PACK_AB_MERGE_C R25, RZ, R158, RZ ;  /* 0x0000009eff19723e */ /* 0x002fe200048060ff */
[----:B------:R-:W-:Y:S01]  /*d7c0*/  FMUL R2, R2, UR20 ;  /* 0x0000001402027c20 */ /* 0x000fe20008400000 */
[----:B------:R-:W-:Y:S01]  /*d7d0*/  F2FP.SATFINITE.E5M2.F32.PACK_AB_MERGE_C R5, RZ, R5, RZ ;  /* 0x00000005ff05723e */ /* 0x000fe200048060ff */
[----:B------:R-:W-:Y:S01]  /*d7e0*/  @!P6 STG.E.U8 desc[UR16][R30.64+0x1], R159 ;  /* 0x0000019f1e00e986 */ /* 0x000fe2000c101110 */
[C---:B------:R-:W-:Y:S01]  /*d7f0*/  ISETP.LT.OR P6, PT, R42.reuse, 0xa, !P0 ;  /* 0x0000000a2a00780c */ /* 0x040fe200047c1670 */
[----:B------:R-:W-:Y:S01]  /*d800*/  FMUL R3, R3, UR20 ;  /* 0x0000001403037c20 */ /* 0x000fe20008400000 */
[----:B--2---:R-:W-:Y:S01]  /*d810*/  F2FP.SATFINITE.E5M2.F32.PACK_AB_MERGE_C R33, RZ, R152, RZ ;  /* 0x00000098ff21723e */ /* 0x004fe200048060ff */
[----:B------:R-:W-:Y:S01]  /*d820*/  @!P2 STG.E.U8 desc[UR16][R28.64+0x9], R157 ;  /* 0x0000099d1c00a986 */ /* 0x000fe2000c101110 */
[----:B------:R-:W-:Y:S01]  /*d830*/  ISETP.LT.OR P2, PT, R42, 0x12, !P1 ;  /* 0x000000122a00780c */ /* 0x000fe20004f41670 */
[----:B------:R-:W-:-:S02]  /*d840*/  FMUL R4, R4, UR20 ;  /* 0x0000001404047c20 */ /* 0x000fc40008400000 */
[----:B------:R0:W-:Y:S01]  /*d850*/  @!P3 STG.E.U8 desc[UR16][R28.64+0x8], R25 ;  /* 0x000008191c00b986 */ /* 0x0001e2000c101110 */
[----:B------:R-:W-:-:S03]  /*d860*/  ISETP.LT.OR P3, PT, R42, 0x11, !P1 ;  /* 0x000000112a00780c */ /* 0x000fc60004f61670 */
[----:B------:R1:W-:Y:S01]  /*d870*/  @!P5 STG.E.U8 desc[UR16][R30.64+0x8], R27 ;  /* 0x0000081b1e00d986 */ /* 0x0003e2000c101110 */
[----:B------:R-:W-:-:S03]  /*d880*/  ISETP.LT.OR P5, PT, R42, 0x11, !P0 ;  /* 0x000000112a00780c */ /* 0x000fc600047a1670 */
[----:B------:R-:W-:Y:S01]  /*d890*/  @!P6 STG.E.U8 desc[UR16][R30.64+0x9], R155 ;  /* 0x0000099b1e00e986 */ /* 0x000fe2000c101110 */
[----:B------:R-:W-:-:S03]  /*d8a0*/  ISETP.LT.OR P6, PT, R42, 0x12, !P0 ;  /* 0x000000122a00780c */ /* 0x000fc600047c1670 */
[----:B------:R-:W-:Y:S01]  /*d8b0*/  @!P2 STG.E.U8 desc[UR16][R28.64+0x11], R153 ;  /* 0x000011991c00a986 */ /* 0x000fe2000c101110 */
[----:B------:R-:W-:Y:S02]  /*d8c0*/  ISETP.LT.OR P2, PT, R42, 0x1a, !P1 ;  /* 0x0000001a2a00780c */ /* 0x000fe40004f41670 */
[----:B0-----:R-:W-:Y:S01]  /*d8d0*/  F2FP.SATFINITE.E5M2.F32.PACK_AB_MERGE_C R25, RZ, R154, RZ ;  /* 0x0000009aff19723e */ /* 0x001fe200048060ff */
[----:B------:R-:W2:Y:S01]  /*d8e0*/  LDL.LU R220, [R1+0x18] ;  /* 0x0000180001dc7983 */ /* 0x000ea20000300800 */
[----:B-1----:R-:W-:-:S03]  /*d8f0*/  F2FP.SATFINITE.E5M2.F32.PACK_AB_MERGE_C R27, RZ, R20, RZ ;  /* 0x00000014ff1b723e */ /* 0x002fc600048060ff */
[----:B------:R0:W-:Y:S01]  /*d900*/  @!P3 STG.E.U8 desc[UR16][R28.64+0x10], R25 ;  /* 0x000010191c00b986 */ /* 0x0001e2000c101110 */
[----:B------:R-:W-:-:S03]  /*d910*/  ISETP.LT.OR P3, PT, R42, 0x19, !P1 ;  /* 0x000000192a00780c */ /* 0x000fc60004f61670 */
[----:B------:R-:W-:Y:S01]  /*d920*/  @!P5 STG.E.U8 desc[UR16][R30.64+0x10], R33 ;  /* 0x000010211e00d986 */ /* 0x000fe2000c101110 */
[----:B------:R-:W-:-:S03]  /*d930*/  ISETP.LT.OR P5, PT, R42, 0x19, !P0 ;  /* 0x000000192a00780c */ /* 0x000fc600047a1670 */
[----:B------:R1:W-:Y:S01]  /*d940*/  @!P6 STG.E.U8 desc[UR16][R30.64+0x11], R23 ;  /* 0x000011171e00e986 */ /* 0x0003e2000c101110 */
[----:B------:R-:W-:-:S03]  /*d950*/  ISETP.LT.OR P6, PT, R42, 0x1a, !P0 ;  /* 0x0000001a2a00780c */ /* 0x000fc600047c1670 */
[----:B------:R3:W-:Y:S01]  /*d960*/  @!P2 STG.E.U8 desc[UR16][R28.64+0x19], R21 ;  /* 0x000019151c00a986 */ /* 0x0007e2000c101110 */
[C---:B------:R-:W-:Y:S02]  /*d970*/  ISETP.LT.OR P2, PT, R42.reuse, 0x22, !P1 ;  /* 0x000000222a00780c */ /* 0x040fe40004f41670 */
[----:B0-----:R-:W-:Y:S01]  /*d980*/  F2FP.SATFINITE.E5M2.F32.PACK_AB_MERGE_C R25, RZ, R22, RZ ;  /* 0x00000016ff19723e */ /* 0x001fe200048060ff */
[----:B------:R-:W2:Y:S04]  /*d990*/  LDL.LU R222, [R1+0x1c] ;  /* 0x00001c0001de7983 */ /* 0x000ea80000300800 */
[----:B------:R-:W-:Y:S01]  /*d9a0*/  @!P3 STG.E.U8 desc[UR16][R28.64+0x18], R25 ;  /* 0x000018191c00b986 */ /* 0x000fe2000c101110 */
[C---:B------:R-:W-:Y:S02]  /*d9b0*/  ISETP.LT.OR P3, PT, R42.reuse, 0x21, !P1 ;  /* 0x000000212a00780c */ /* 0x040fe40004f61670 */
[----:B-1----:R-:W-:Y:S01]  /*d9c0*/  F2FP.SATFINITE.E5M2.F32.PACK_AB_MERGE_C R23, RZ, R18, RZ ;  /* 0x00000012ff17723e */ /* 0x002fe200048060ff */
[----:B------:R-:W-:Y:S01]  /*d9d0*/  @!P5 STG.E.U8 desc[UR16][R30.64+0x18], R27 ;  /* 0x0000181b1e00d986 */ /* 0x000fe2000c101110 */
[----:B------:R-:W-:-:S02]  /*d9e0*/  ISETP.LT.OR P5, PT, R42, 0x21, !P0 ;  /* 0x000000212a00780c */ /* 0x000fc400047a1670 */
[----:B---3--:R-:W-:Y:S01]  /*d9f0*/  F2FP.SATFINITE.E5M2.F32.PACK_AB_MERGE_C R21, RZ, R16, RZ ;  /* 0x00000010ff15723e */ /* 0x008fe200048060ff */
[----:B------:R0:W-:Y:S01]  /*da00*/  @!P6 STG.E.U8 desc[UR16][R30.64+0x19], R19 ;  /* 0x000019131e00e986 */ /* 0x0001e2000c101110 */
[----:B------:R-:W-:-:S03]  /*da10*/  ISETP.LT.OR P6, PT, R42, 0x22, !P0 ;  /* 0x000000222a00780c */ /* 0x000fc600047c1670 */
[----:B------:R1:W-:Y:S01]  /*da20*/  @!P2 STG.E.U8 desc[UR16][R28.64+0x21], R17 ;  /* 0x000021111c00a986 */ /* 0x0003e2000c101110 */
[----:B------:R-:W-:-:S03]  /*da30*/  ISETP.LT.OR P2, PT, R42, 0x2a, !P1 ;  /* 0x0000002a2a00780c */ /* 0x000fc60004f41670 */
[----:B------:R-:W-:Y:S01]  /*da40*/  @!P3 STG.E.U8 desc[UR16][R28.64+0x20], R23 ;  /* 0x000020171c00b986 */ /* 0x000fe2000c101110 */
[----:B------:R-:W-:-:S03]  /*da50*/  ISETP.LT.OR P3, PT, R42, 0x29, !P1 ;  /* 0x000000292a00780c */ /* 0x000fc60004f61670 */
[----:B------:R-:W-:Y:S01]  /*da60*/  @!P5 STG.E.U8 desc[UR16][R30.64+0x20], R21 ;  /* 0x000020151e00d986 */ /* 0x000fe2000c101110 */
[C---:B------:R-:W-:Y:S02]  /*da70*/  ISETP.LT.OR P5, PT, R42.reuse, 0x29, !P0 ;  /* 0x000000292a00780c */ /* 0x040fe400047a1670 */
[----:B0-----:R-:W-:Y:S01]  /*da80*/  F2FP.SATFINITE.E5M2.F32.PACK_AB_MERGE_C R19, RZ, R14, RZ ;  /* 0x0000000eff13723e */ /* 0x001fe200048060ff */
[----:B------:R0:W-:Y:S01]  /*da90*/  @!P6 STG.E.U8 desc[UR16][R30.64+0x21], R15 ;  /* 0x0000210f1e00e986 */ /* 0x0001e2000c101110 */
[C---:B------:R-:W-:Y:S02]  /*daa0*/  ISETP.LT.OR P6, PT, R42.reuse, 0x2a, !P0 ;  /* 0x0000002a2a00780c */ /* 0x040fe400047c1670 */
[----:B-1----:R-:W-:Y:S01]  /*dab0*/  F2FP.SATFINITE.E5M2.F32.PACK_AB_MERGE_C R17, RZ, R12, RZ ;  /* 0x0000000cff11723e */ /* 0x002fe200048060ff */
        /* <DEDUP_REMOVED lines=15> */
[----:B0-----:R-:W-:Y:S02]  /*dbb0*/  F2FP.SATFINITE.E5M2.F32.PACK_AB_MERGE_C R11, RZ, R6, RZ ;  /* 0x00000006ff0b723e */ /* 0x001fe400048060ff */
[C---:B------:R-:W-:Y:S01]  /*dbc0*/  ISETP.LT.OR P5, PT, R42.reuse, 0x39, !P0 ;  /* 0x000000392a00780c */ /* 0x040fe200047a1670 */
[----:B------:R0:W-:Y:S01]  /*dbd0*/  @!P6 STG.E.U8 desc[UR16][R30.64+0x31], R7 ;  /* 0x000031071e00e986 */ /* 0x0001e2000c101110 */
[----:B-1----:R-:W-:Y:S02]  /*dbe0*/  F2FP.SATFINITE.E5M2.F32.PACK_AB_MERGE_C R9, RZ, R4, RZ ;  /* 0x00000004ff09723e */ /* 0x002fe400048060ff */
[C---:B------:R-:W-:Y:S01]  /*dbf0*/  ISETP.LT.OR P6, PT, R42.reuse, 0x3a, !P0 ;  /* 0x0000003a2a00780c */ /* 0x040fe200047c1670 */
[----:B------:R1:W-:Y:S04]  /*dc00*/  @!P2 STG.E.U8 desc[UR16][R28.64+0x39], R5 ;  /* 0x000039051c00a986 */ /* 0x0003e8000c101110 */
[----:B------:R3:W-:Y:S01]  /*dc10*/  @!P3 STG.E.U8 desc[UR16][R28.64+0x38], R11 ;  /* 0x0000380b1c00b986 */ /* 0x0007e2000c101110 */
[----:B------:R-:W-:Y:S01]  /*dc20*/  FMUL R4, R227, UR20 ;  /* 0x00000014e3047c20 */ /* 0x000fe20008400000 */
[----:B------:R-:W-:-:S02]  /*dc30*/  ISETP.LT.OR P3, PT, R42, 0x41, !P1 ;  /* 0x000000412a00780c */ /* 0x000fc40004f61670 */
[----:B0-----:R-:W-:Y:S02]  /*dc40*/  F2FP.SATFINITE.E5M2.F32.PACK_AB_MERGE_C R7, RZ, R3, RZ ;  /* 0x00000003ff07723e */ /* 0x001fe400048060ff */
[----:B-1----:R-:W-:Y:S01]  /*dc50*/  F2FP.SATFINITE.E5M2.F32.PACK_AB_MERGE_C R5, RZ, R0, RZ ;  /* 0x00000000ff05723e */ /* 0x002fe200048060ff */
[----:B------:R-:W-:Y:S01]  /*dc60*/  FMUL R0, R223, UR20 ;  /* 0x00000014df007c20 */ /* 0x000fe20008400000 */
[----:B------:R-:W-:Y:S01]  /*dc70*/  ISETP.LT.OR P2, PT, R42, 0x42, !P1 ;  /* 0x000000422a00780c */ /* 0x000fe20004f41670 */
[----:B------:R-:W2:Y:S01]  /*dc80*/  LDL.LU R223, [R1+0x20] ;  /* 0x0000200001df7983 */ /* 0x000ea20000300800 */
[----:B---3--:R-:W-:Y:S02]  /*dc90*/  F2FP.SATFINITE.E5M2.F32.PACK_AB_MERGE_C R11, RZ, R2, RZ ;  /* 0x00000002ff0b723e */ /* 0x008fe400048060ff */
[----:B------:R-:W-:Y:S01]  /*dca0*/  F2FP.SATFINITE.E5M2.F32.PACK_AB_MERGE_C R13, RZ, R0, RZ ;  /* 0x00000000ff0d723e */ /* 0x000fe200048060ff */
[----:B----4-:R-:W-:Y:S01]  /*dcb0*/  FMUL R0, R225, UR20 ;  /* 0x00000014e1007c20 */ /* 0x010fe20008400000 */
[----:B------:R-:W-:Y:S01]  /*dcc0*/  FMUL R2, R224, UR20 ;  /* 0x00000014e0027c20 */ /* 0x000fe20008400000 */
[----:B------:R-:W3:Y:S04]  /*dcd0*/  LDL.LU R225, [R1+0x24] ;  /* 0x0000240001e17983 */ /* 0x000ee80000300800 */
[----:B------:R-:W4:Y:S01]  /*dce0*/  LDL.LU R224, [R1+0x28] ;  /* 0x0000280001e07983 */ /* 0x000f220000300800 */
[----:B------:R-:W-:-:S03]  /*dcf0*/  FMUL R3, R226, UR20 ;  /* 0x00000014e2037c20 */ /* 0x000fc60008400000 */
[----:B------:R-:W4:Y:S04]  /*dd00*/  LDL.LU R226, [R1+0x2c] ;  /* 0x00002c0001e27983 */ /* 0x000f280000300800 */
[----:B------:R-:W4:Y:S04]  /*dd10*/  LDL.LU R227, [R1+0x30] ;  /* 0x0000300001e37983 */ /* 0x000f280000300800 */
[----:B------:R-:W-:Y:S01]  /*dd20*/  @!P5 STG.E.U8 desc[UR16][R30.64+0x38], R9 ;  /* 0x000038091e00d986 */ /* 0x000fe2000c101110 */
[----:B------:R-:W-:-:S03]  /*dd30*/  ISETP.LT.OR P5, PT, R42, 0x41, !P0 ;  /* 0x000000412a00780c */ /* 0x000fc600047a1670 */
[----:B------:R0:W-:Y:S01]  /*dd40*/  @!P6 STG.E.U8 desc[UR16][R30.64+0x39], R7 ;  /* 0x000039071e00e986 */ /* 0x0001e2000c101110 */
[----:B------:R-:W-:-:S03]  /*dd50*/  ISETP.LT.OR P6, PT, R42, 0x42, !P0 ;  /* 0x000000422a00780c */ /* 0x000fc600047c1670 */
[----:B------:R-:W-:Y:S01]  /*dd60*/  @!P3 STG.E.U8 desc[UR16][R28.64+0x40], R11 ;  /* 0x0000400b1c00b986 */ /* 0x000fe2000c101110 */
[----:B------:R-:W-:-:S03]  /*dd70*/  ISETP.LT.OR P3, PT, R42, 0x49, !P1 ;  /* 0x000000492a00780c */ /* 0x000fc60004f61670 */
[----:B------:R1:W-:Y:S01]  /*dd80*/  @!P2 STG.E.U8 desc[UR16][R28.64+0x41], R5 ;  /* 0x000041051c00a986 */ /* 0x0003e2000c101110 */
[----:B0-----:R-:W-:-:S03]  /*dd90*/  F2FP.SATFINITE.E5M2.F32.PACK_AB_MERGE_C R7, RZ, R0, RZ ;  /* 0x00000000ff07723e */ /* 0x001fc600048060ff */
[----:B------:R-:W-:Y:S01]  /*dda0*/  @!P5 STG.E.U8 desc[UR16][R30.64+0x40], R13 ;  /* 0x0000400d1e00d986 */ /* 0x000fe2000c101110 */
[C---:B------:R-:W-:Y:S02]  /*ddb0*/  ISETP.LT.OR P2, PT, R42.reuse, 0x4a, !P1 ;  /* 0x0000004a2a00780c */ /* 0x040fe40004f41670 */
[----:B-1----:R-:W-:Y:S01]  /*ddc0*/  F2FP.SATFINITE.E5M2.F32.PACK_AB_MERGE_C R5, RZ, R2, RZ ;  /* 0x00000002ff05723e */ /* 0x002fe200048060ff */
[----:B------:R0:W-:Y:S01]  /*ddd0*/  @!P6 STG.E.U8 desc[UR16][R30.64+0x41], R7 ;  /* 0x000041071e00e986 */ /* 0x0001e2000c101110 */
[C---:B------:R-:W-:Y:S02]  /*dde0*/  ISETP.LT.OR P5, PT, R42.reuse, 0x49, !P0 ;  /* 0x000000492a00780c */ /* 0x040fe400047a1670 */
[C---:B------:R-:W-:Y:S01]  /*ddf0*/  ISETP.LT.OR P6, PT, R42.reuse, 0x4a, !P0 ;  /* 0x0000004a2a00780c */ /* 0x040fe200047c1670 */
[----:B------:R1:W-:Y:S01]  /*de00*/  @!P3 STG.E.U8 desc[UR16][R28.64+0x48], R5 ;  /* 0x000048051c00b986 */ /* 0x0003e2000c101110 */
[----:B------:R-:W-:Y:S02]  /*de10*/  ISETP.LT.OR P3, PT, R42, 0x51, !P1 ;  /* 0x000000512a00780c */ /* 0x000fe40004f61670 */
[----:B------:R-:W-:-:S02]  /*de20*/  F2FP.SATFINITE.E5M2.F32.PACK_AB_MERGE_C R9, RZ, R3, RZ ;  /* 0x00000003ff09723e */ /* 0x000fc400048060ff */
[----:B------:R-:W-:-:S03]  /*de30*/  F2FP.SATFINITE.E5M2.F32.PACK_AB_MERGE_C R11, RZ, R4, RZ ;  /* 0x00000004ff0b723e */ /* 0x000fc600048060ff */
[----:B------:R1:W-:Y:S04]  /*de40*/  @!P2 STG.E.U8 desc[UR16][R28.64+0x49], R9 ;  /* 0x000049091c00a986 */ /* 0x0003e8000c101110 */
[----:B------:R-:W-:Y:S01]  /*de50*/  @!P5 STG.E.U8 desc[UR16][R30.64+0x48], R11 ;  /* 0x0000480b1e00d986 */ /* 0x000fe2000c101110 */
[----:B------:R-:W-:-:S03]  /*de60*/  FMUL R0, R221, UR20 ;  /* 0x00000014dd007c20 */ /* 0x000fc60008400000 */
[----:B------:R-:W4:Y:S02]  /*de70*/  LDL.LU R221, [R1+0x34] ;  /* 0x0000340001dd7983 */ /* 0x000f240000300800 */
[----:B0-----:R-:W-:-:S05]  /*de80*/  F2FP.SATFINITE.E5M2.F32.PACK_AB_MERGE_C R7, RZ, R0, RZ ;  /* 0x00000000ff07723e */ /* 0x001fca00048060ff */
[----:B------:R-:W-:Y:S01]  /*de90*/  @!P6 STG.E.U8 desc[UR16][R30.64+0x49], R7 ;  /* 0x000049071e00e986 */ /* 0x000fe2000c101110 */
[----:B--2---:R-:W-:-:S03]  /*dea0*/  FMUL R2, R220, UR20 ;  /* 0x00000014dc027c20 */ /* 0x004fc60008400000 */
[----:B------:R-:W2:Y:S02]  /*deb0*/  LDL.LU R220, [R1+0x38] ;  /* 0x0000380001dc7983 */ /* 0x000ea40000300800 */
[----:B-1----:R-:W-:-:S05]  /*dec0*/  F2FP.SATFINITE.E5M2.F32.PACK_AB_MERGE_C R5, RZ, R2, RZ ;  /* 0x00000002ff05723e */ /* 0x002fca00048060ff */
[----:B------:R0:W-:Y:S01]  /*ded0*/  @!P3 STG.E.U8 desc[UR16][R28.64+0x50], R5 ;  /* 0x000050051c00b986 */ /* 0x0001e2000c101110 */
[----:B------:R-:W-:-:S03]  /*dee0*/  FMUL R3, R222, UR20 ;  /* 0x00000014de037c20 */ /* 0x000fc60008400000 */
[----:B------:R-:W2:Y:S02]  /*def0*/  LDL.LU R222, [R1+0x3c] ;  /* 0x00003c0001de7983 */ /* 0x000ea40000300800 */
[----:B------:R-:W-:Y:S01]  /*df00*/  F2FP.SATFINITE.E5M2.F32.PACK_AB_MERGE_C R9, RZ, R3, RZ ;  /* 0x00000003ff09723e */ /* 0x000fe200048060ff */
[----:B------:R-:W-:Y:S02]  /*df10*/  FMUL R0, R223, UR20 ;  /* 0x00000014df007c20 */ /* 0x000fe40008400000 */
[----:B------:R-:W2:Y:S03]  /*df20*/  LDL.LU R223, [R1+0x40] ;  /* 0x0000400001df7983 */ /* 0x000ea60000300800 */
[----:B------:R-:W-:Y:S01]  /*df30*/  F2FP.SATFINITE.E5M2.F32.PACK_AB_MERGE_C R13, RZ, R0, RZ ;  /* 0x00000000ff0d723e */ /* 0x000fe200048060ff */
[----:B---3--:R-:W-:Y:S02]  /*df40*/  FMUL R2, R225, UR20 ;  /* 0x00000014e1027c20 */ /* 0x008fe40008400000 */
[----:B------:R-:W3:Y:S01]  /*df50*/  LDL.LU R225, [R1+0x44] ;  /* 0x0000440001e17983 */ /* 0x000ee20000300800 */
[----:B----4-:R-:W-:-:S03]  /*df60*/  FMUL R0, R224, UR20 ;  /* 0x00000014e0007c20 */ /* 0x010fc60008400000 */
[----:B------:R-:W4:Y:S01]  /*df70*/  LDL.LU R224, [R1+0x48] ;  /* 0x0000480001e07983 */ /* 0x000f220000300800 */
[----:B------:R-:W-:Y:S01]  /*df80*/  FMUL R3, R226, UR20 ;  /* 0x00000014e2037c20 */ /* 0x000fe20008400000 */
[----:B0-----:R-:W-:Y:S02]  /*df90*/  F2FP.SATFINITE.E5M2.F32.PACK_AB_MERGE_C R5, RZ, R0, RZ ;  /* 0x00000000ff05723e */ /* 0x001fe400048060ff */
[----:B------:R-:W4:Y:S01]  /*dfa0*/  LDL.LU R226, [R1+0x4c] ;  /* 0x00004c0001e27983 */ /* 0x000f220000300800 */
[----:B------:R-:W-:-:S03]  /*dfb0*/  FMUL R0, R227, UR20 ;  /* 0x00000014e3007c20 */ /* 0x000fc60008400000 */
[----:B------:R-:W4:Y:S01]  /*dfc0*/  LDL.LU R227, [R1+0x50] ;  /* 0x0000500001e37983 */ /* 0x000f220000300800 */
[C---:B------:R-:W-:Y:S02]  /*dfd0*/  ISETP.LT.OR P2, PT, R42.reuse, 0x52, !P1 ;  /* 0x000000522a00780c */ /* 0x040fe40004f41670 */
[C---:B------:R-:W-:Y:S01]  /*dfe0*/  ISETP.LT.OR P6, PT, R42.reuse, 0x52, !P0 ;  /* 0x000000522a00780c */ /* 0x040fe200047c1670 */
[----:B------:R-:W4:Y:S01]  /*dff0*/  LDL.LU R219, [R1+0x54] ;  /* 0x0000540001db7983 */ /* 0x000f220000300800 */
[C---:B------:R-:W-:Y:S02]  /*e000*/  ISETP.LT.OR P5, PT, R42.reuse, 0x51, !P0 ;  /* 0x000000512a00780c */ /* 0x040fe400047a1670 */
[----:B------:R-:W-:Y:S02]  /*e010*/  ISETP.LT.OR P3, PT, R42, 0x59, !P1 ;  /* 0x000000592a00780c */ /* 0x000fe40004f61670 */
[----:B------:R-:W-:Y:S02]  /*e020*/  F2FP.SATFINITE.E5M2.F32.PACK_AB_MERGE_C R7, RZ, R2, RZ ;  /* 0x00000002ff07723e */ /* 0x000fe400048060ff */
[----:B------:R-:W-:-:S03]  /*e030*/  F2FP.SATFINITE.E5M2.F32.PACK_AB_MERGE_C R11, RZ, R0, RZ ;  /* 0x00000000ff0b723e */ /* 0x000fc600048060ff */
[----:B------:R0:W-:Y:S01]  /*e040*/  @!P2 STG.E.U8 desc[UR16][R28.64+0x51], R9 ;  /* 0x000051091c00a986 */ /* 0x0001e2000c101110 */
[----:B------:R-:W-:-:S03]  /*e050*/  ISETP.LT.OR P2, PT, R42, 0x5a, !P1 ;  /* 0x0000005a2a00780c */ /* 0x000fc60004f41670 */
[----:B------:R-:W-:Y:S01]  /*e060*/  @!P6 STG.E.U8 desc[UR16][R30.64+0x51], R7 ;  /* 0x000051071e00e986 */ /* 0x000fe2000c101110 */
[----:B------:R-:W-:-:S03]  /*e070*/  ISETP.LT.OR P6, PT, R42, 0x5a, !P0 ;  /* 0x0000005a2a00780c */ /* 0x000fc600047c1670 */
[----:B------:R-:W-:Y:S01]  /*e080*/  @!P5 STG.E.U8 desc[UR16][R30.64+0x50], R13 ;  /* 0x0000500d1e00d986 */ /* 0x000fe2000c101110 */
[----:B0-----:R-:W-:-:S03]  /*e090*/  F2FP.SATFINITE.E5M2.F32.PACK_AB_MERGE_C R9, RZ, R3, RZ ;  /* 0x00000003ff09723e */ /* 0x001fc600048060ff */
[----:B------:R0:W-:Y:S04]  /*e0a0*/  @!P3 STG.E.U8 desc[UR16][R28.64+0x58], R5 ;  /* 0x000058051c00b986 */ /* 0x0001e8000c101110 */
[----:B------:R1:W-:Y:S01]  /*e0b0*/  @!P2 STG.E.U8 desc[UR16][R28.64+0x59], R9 ;  /* 0x000059091c00a986 */ /* 0x0003e2000c101110 */
[----:B------:R-:W-:-:S03]  /*e0c0*/  FMUL R0, R221, UR20 ;  /* 0x00000014dd007c20 */ /* 0x000fc60008400000 */
[----:B------:R-:W4:Y:S02]  /*e0d0*/  LDL.LU R221, [R1+0x58] ;  /* 0x0000580001dd7983 */ /* 0x000f240000300800 */
[----:B0-----:R-:W-:-:S05]  /*e0e0*/  F2FP.SATFINITE.E5M2.F32.PACK_AB_MERGE_C R5, RZ, R0, RZ ;  /* 0x00000000ff05723e */ /* 0x001fca00048060ff */
[----:B------:R0:W-:Y:S01]  /*e0f0*/  @!P6 STG.E.U8 desc[UR16][R30.64+0x59], R5 ;  /* 0x000059051e00e986 */ /* 0x0001e2000c101110 */
[----:B--2---:R-:W-:-:S03]  /*e100*/  FMUL R2, R220, UR20 ;  /* 0x00000014dc027c20 */ /* 0x004fc60008400000 */
[----:B------:R-:W2:Y:S02]  /*e110*/  LDL.LU R220, [R1+0x5c] ;  /* 0x00005c0001dc7983 */ /* 0x000ea40000300800 */
[----:B------:R-:W-:Y:S01]  /*e120*/  F2FP.SATFINITE.E5M2.F32.PACK_AB_MERGE_C R7, RZ, R2, RZ ;  /* 0x00000002ff07723e */ /* 0x000fe200048060ff */
[----:B------:R-:W-:Y:S02]  /*e130*/  FMUL R3, R222, UR20 ;  /* 0x00000014de037c20 */ /* 0x000fe40008400000 */
[----:B------:R-:W2:Y:S03]  /*e140*/  LDL.LU R222, [R1+0x60] ;  /* 0x0000600001de7983 */ /* 0x000ea60000300800 */
[----:B-1----:R-:W-:Y:S01]  /*e150*/  F2FP.SATFINITE.E5M2.F32.PACK_AB_MERGE_C R9, RZ, R3, RZ ;  /* 0x00000003ff09723e */ /* 0x002fe200048060ff */
[----:B------:R-:W-:Y:S02]  /*e160*/  FMUL R4, R223, UR20 ;  /* 0x00000014df047c20 */ /* 0x000fe40008400000 */
[----:B------:R-:W2:Y:S01]  /*e170*/  LDL.LU R223, [R1+0x64] ;  /* 0x0000640001df7983 */ /* 0x000ea20000300800 */
[----:B---3--:R-:W-:-:S03]  /*e180*/  FMUL R0, R225, UR20 ;  /* 0x00000014e1007c20 */ /* 0x008fc60008400000 */
[----:B------:R-:W3:Y:S01]  /*e190*/  LDL.LU R225, [R1+0x68] ;  /* 0x0000680001e17983 */ /* 0x000ee20000300800 */
[----:B----4-:R-:W-:Y:S01]  /*e1a0*/  FMUL R2, R224, UR20 ;  /* 0x00000014e0027c20 */ /* 0x010fe20008400000 */
[----:B0-----:R-:W-:Y:S02]  /*e1b0*/  F2FP.SATFINITE.E5M2.F32.PACK_AB_MERGE_C R5, RZ, R0, RZ ;  /* 0x00000000ff05723e */ /* 0x001fe400048060ff */
[----:B------:R-:W4:Y:S01]  /*e1c0*/  LDL.LU R224, [R1+0x6c] ;  /* 0x00006c0001e07983 */ /* 0x000f220000300800 */
[----:B------:R-:W-:-:S03]  /*e1d0*/  FMUL R3, R226, UR20 ;  /* 0x00000014e2037c20 */ /* 0x000fc60008400000 */
[----:B------:R-:W4:Y:S01]  /*e1e0*/  LDL.LU R226, [R1+0x70] ;  /* 0x0000700001e27983 */ /* 0x000f220000300800 */
[----:B------:R-:W-:-:S03]  /*e1f0*/  FMUL R0, R227, UR20 ;  /* 0x00000014e3007c20 */ /* 0x000fc60008400000 */
[----:B------:R-:W4:Y:S01]  /*e200*/  LDL.LU R227, [R1+0x74] ;  /* 0x0000740001e37983 */ /* 0x000f220000300800 */
[C---:B------:R-:W-:Y:S02]  /*e210*/  ISETP.LT.OR P5, PT, R42.reuse, 0x59, !P0 ;  /* 0x000000592a00780c */ /* 0x040fe400047a1670 */
[C---:B------:R-:W-:Y:S02]  /*e220*/  ISETP.LT.OR P2, PT, R42.reuse, 0x62, !P1 ;  /* 0x000000622a00780c */ /* 0x040fe40004f41670 */
[C---:B------:R-:W-:Y:S02]  /*e230*/  ISETP.LT.OR P3, PT, R42.reuse, 0x61, !P1 ;  /* 0x000000612a00780c */ /* 0x040fe40004f61670 */
[----:B------:R-:W-:-:S07]  /*e240*/  ISETP.LT.OR P6, PT, R42, 0x62, !P0 ;  /* 0x000000622a00780c */ /* 0x000fce00047c1670 */
[----:B------:R-:W-:Y:S01]  /*e250*/  @!P5 STG.E.U8 desc[UR16][R30.64+0x58], R11 ;  /* 0x0000580b1e00d986 */ /* 0x000fe2000c101110 */
[----:B------:R-:W-:-:S03]  /*e260*/  ISETP.LT.OR P5, PT, R42, 0x61, !P0 ;  /* 0x000000612a00780c */ /* 0x000fc600047a1670 */
[----:B------:R0:W-:Y:S01]  /*e270*/  @!P2 STG.E.U8 desc[UR16][R28.64+0x61], R9 ;  /* 0x000061091c00a986 */ /* 0x0001e2000c101110 */
[----:B------:R-:W-:-:S03]  /*e280*/  ISETP.LT.OR P2, PT, R42, 0x6a, !P1 ;  /* 0x0000006a2a00780c */ /* 0x000fc60004f41670 */
[----:B------:R1:W-:Y:S01]  /*e290*/  @!P3 STG.E.U8 desc[UR16][R28.64+0x60], R7 ;  /* 0x000060071c00b986 */ /* 0x0003e2000c101110 */
[----:B------:R-:W-:Y:S02]  /*e2a0*/  ISETP.LT.OR P3, PT, R42, 0x69, !P1 ;  /* 0x000000692a00780c */ /* 0x000fe40004f61670 */
[----:B------:R-:W-:Y:S01]  /*e2b0*/  F2FP.SATFINITE.E5M2.F32.PACK_AB_MERGE_C R13, RZ, R4, RZ ;  /* 0x00000004ff0d723e */ /* 0x000fe200048060ff */
[----:B------:R1:W-:Y:S01]  /*e2c0*/  @!P6 STG.E.U8 desc[UR16][R30.64+0x61], R5 ;  /* 0x000061051e00e986 */ /* 0x0003e2000c101110 */
[----:B0-----:R-:W-:-:S03]  /*e2d0*/  F2FP.SATFINITE.E5M2.F32.PACK_AB_MERGE_C R9, RZ, R3, RZ ;  /* 0x00000003ff09723e */ /* 0x001fc600048060ff */
[----:B------:R-:W-:Y:S01]  /*e2e0*/  @!P5 STG.E.U8 desc[UR16][R30.64+0x60], R13 ;  /* 0x0000600d1e00d986 */ /* 0x000fe2000c101110 */
[----:B-1----:R-:W-:-:S03]  /*e2f0*/  F2FP.SATFINITE.E5M2.F32.PACK_AB_MERGE_C R7, RZ, R2, RZ ;  /* 0x00000002ff07723e */ /* 0x002fc600048060ff */
[----:B------:R-:W-:Y:S01]  /*e300*/  @!P2 STG.E.U8 desc[UR16][R28.64+0x69], R9 ;  /* 0x000069091c00a986 */ /* 0x000fe2000c101110 */
[C---:B------:R-:W-:Y:S02]  /*e310*/  ISETP.LT.OR P5, PT, R42.reuse, 0x69, !P0 ;  /* 0x000000692a00780c */ /* 0x040fe400047a1670 */
[C---:B------:R-:W-:Y:S01]  /*e320*/  ISETP.LT.OR P6, PT, R42.reuse, 0x6a, !P0 ;  /* 0x0000006a2a00780c */ /* 0x040fe200047c1670 */
[----:B------:R0:W-:Y:S01]  /*e330*/  @!P3 STG.E.U8 desc[UR16][R28.64+0x68], R7 ;  /* 0x000068071c00b986 */ /* 0x0001e2000c101110 */
[C---:B------:R-:W-:Y:S01]  /*e340*/  ISETP.LT.OR P2, PT, R42.reuse, 0x72, !P1 ;  /* 0x000000722a00780c */ /* 0x040fe20004f41670 */
[----:B------:R-:W-:Y:S01]  /*e350*/  FMUL R2, R219, UR20 ;  /* 0x00000014db027c20 */ /* 0x000fe20008400000 */
[----:B------:R-:W-:Y:S02]  /*e360*/  ISETP.LT.OR P3, PT, R42, 0x71, !P1 ;  /* 0x000000712a00780c */ /* 0x000fe40004f61670 */
[----:B------:R-:W-:Y:S02]  /*e370*/  F2FP.SATFINITE.E5M2.F32.PACK_AB_MERGE_C R11, RZ, R0, RZ ;  /* 0x00000000ff0b723e */ /* 0x000fe400048060ff */
[----:B------:R-:W-:-:S03]  /*e380*/  F2FP.SATFINITE.E5M2.F32.PACK_AB_MERGE_C R5, RZ, R2, RZ ;  /* 0x00000002ff05723e */ /* 0x000fc600048060ff */
[----:B------:R-:W-:Y:S01]  /*e390*/  @!P5 STG.E.U8 desc[UR16][R30.64+0x68], R11 ;  /* 0x0000680b1e00d986 */ /* 0x000fe2000c101110 */
[----:B------:R-:W-:-:S03]  /*e3a0*/  ISETP.LT.OR P5, PT, R42, 0x71, !P0 ;  /* 0x000000712a00780c */ /* 0x000fc600047a1670 */
[----:B------:R-:W-:Y:S01]  /*e3b0*/  @!P6 STG.E.U8 desc[UR16][R30.64+0x69], R5 ;  /* 0x000069051e00e986 */ /* 0x000fe2000c101110 */
[----:B------:R-:W-:Y:S01]  /*e3c0*/  ISETP.LT.OR P6, PT, R42, 0x72, !P0 ;  /* 0x000000722a00780c */ /* 0x000fe200047c1670 */
[----:B------:R-:W-:-:S05]  /*e3d0*/  FMUL R0, R221, UR20 ;  /* 0x00000014dd007c20 */ /* 0x000fca0008400000 */
[----:B0-----:R-:W-:-:S05]  /*e3e0*/  F2FP.SATFINITE.E5M2.F32.PACK_AB_MERGE_C R7, RZ, R0, RZ ;  /* 0x00000000ff07723e */ /* 0x001fca00048060ff */
[----:B------:R0:W-:Y:S01]  /*e3f0*/  @!P3 STG.E.U8 desc[UR16][R28.64+0x70], R7 ;  /* 0x000070071c00b986 */ /* 0x0001e2000c101110 */
[C---:B------:R-:W-:Y:S02]  /*e400*/  ISETP.LT.OR P3, PT, R42.reuse, 0x79, !P0 ;  /* 0x000000792a00780c */ /* 0x040fe40004761670 */
[----:B------:R-:W-:Y:S01]  /*e410*/  ISETP.LT.OR P0, PT, R42, 0x7a, !P0 ;  /* 0x0000007a2a00780c */ /* 0x000fe20004701670 */
[----:B--2---:R-:W-:-:S05]  /*e420*/  FMUL R3, R220, UR20 ;  /* 0x00000014dc037c20 */ /* 0x004fca0008400000 */
[----:B------:R-:W-:-:S05]  /*e430*/  F2FP.SATFINITE.E5M2.F32.PACK_AB_MERGE_C R9, RZ, R3, RZ ;  /* 0x00000003ff09723e */ /* 0x000fca00048060ff */
[----:B------:R1:W-:Y:S01]  /*e440*/  @!P2 STG.E.U8 desc[UR16][R28.64+0x71], R9 ;  /* 0x000071091c00a986 */ /* 0x0003e2000c101110 */
[C---:B------:R-:W-:Y:S02]  /*e450*/  ISETP.LT.OR P2, PT, R42.reuse, 0x79, !P1 ;  /* 0x000000792a00780c */ /* 0x040fe40004f41670 */
[----:B------:R-:W-:Y:S01]  /*e460*/  ISETP.LT.OR P1, PT, R42, 0x7a, !P1 ;  /* 0x0000007a2a00780c */ /* 0x000fe20004f21670 */
[----:B------:R-:W-:-:S05]  /*e470*/  FMUL R0, R222, UR20 ;  /* 0x00000014de007c20 */ /* 0x000fca0008400000 */
[----:B------:R-:W-:-:S05]  /*e480*/  F2FP.SATFINITE.E5M2.F32.PACK_AB_MERGE_C R13, RZ, R0, RZ ;  /* 0x00000000ff0d723e */ /* 0x000fca00048060ff */
[----:B------:R2:W-:Y:S01]  /*e490*/  @!P5 STG.E.U8 desc[UR16][R30.64+0x70], R13 ;  /* 0x0000700d1e00d986 */ /* 0x0005e2000c101110 */
[----:B------:R-:W-:Y:S01]  /*e4a0*/  FMUL R0, R223, UR20 ;  /* 0x00000014df007c20 */ /* 0x000fe20008400000 */
[----:B---3--:R-:W-:Y:S01]  /*e4b0*/  FMUL R2, R225, UR20 ;  /* 0x00000014e1027c20 */ /* 0x008fe20008400000 */
[----:B----4-:R-:W-:-:S03]  /*e4c0*/  FMUL R3, R224, UR20 ;  /* 0x00000014e0037c20 */ /* 0x010fc60008400000 */
[----:B0-----:R-:W-:Y:S01]  /*e4d0*/  F2FP.SATFINITE.E5M2.F32.PACK_AB_MERGE_C R7, RZ, R0, RZ ;  /* 0x00000000ff07723e */ /* 0x001fe200048060ff */
[----:B------:R-:W-:Y:S01]  /*e4e0*/  FMUL R4, R226, UR20 ;  /* 0x00000014e2047c20 */ /* 0x000fe20008400000 */
[----:B------:R-:W-:Y:S01]  /*e4f0*/  FMUL R5, R227, UR20 ;  /* 0x00000014e3057c20 */ /* 0x000fe20008400000 */
[----:B-1----:R-:W-:Y:S02]  /*e500*/  F2FP.SATFINITE.E5M2.F32.PACK_AB_MERGE_C R9, RZ, R2, RZ ;  /* 0x00000002ff09723e */ /* 0x002fe400048060ff */
[----:B------:R-:W-:Y:S02]  /*e510*/  F2FP.SATFINITE.E5M2.F32.PACK_AB_MERGE_C R3, RZ, R3, RZ ;  /* 0x00000003ff03723e */ /* 0x000fe400048060ff */
[----:B------:R-:W-:Y:S02]  /*e520*/  F2FP.SATFINITE.E5M2.F32.PACK_AB_MERGE_C R11, RZ, R4, RZ ;  /* 0x00000004ff0b723e */ /* 0x000fe400048060ff */
[----:B------:R-:W-:Y:S01]  /*e530*/  F2FP.SATFINITE.E5M2.F32.PACK_AB_MERGE_C R5, RZ, R5, RZ ;  /* 0x00000005ff05723e */ /* 0x000fe200048060ff */
[----:B------:R2:W-:Y:S04]  /*e540*/  @!P6 STG.E.U8 desc[UR16][R30.64+0x71], R7 ;  /* 0x000071071e00e986 */ /* 0x0005e8000c101110 */
[----:B------:R2:W-:Y:S04]  /*e550*/  @!P2 STG.E.U8 desc[UR16][R28.64+0x78], R9 ;  /* 0x000078091c00a986 */ /* 0x0005e8000c101110 */
[----:B------:R2:W-:Y:S04]  /*e560*/  @!P1 STG.E.U8 desc[UR16][R28.64+0x79], R3 ;  /* 0x000079031c009986 */ /* 0x0005e8000c101110 */
[----:B------:R2:W-:Y:S04]  /*e570*/  @!P3 STG.E.U8 desc[UR16][R30.64+0x78], R11 ;  /* 0x0000780b1e00b986 */ /* 0x0005e8000c101110 */
[----:B------:R2:W-:Y:S02]  /*e580*/  @!P0 STG.E.U8 desc[UR16][R30.64+0x79], R5 ;  /* 0x000079051e008986 */ /* 0x0005e4000c101110 */
.L_x_293:
[----:B------:R-:W-:Y:S05]  /*e590*/  BSYNC B0 ;  /* 0x0000000000007941 */ /* 0x000fea0003800000 */
.L_x_35:
[----:B0-2---:R-:W2:Y:S04]  /*e5a0*/  LDL.LU R3, [R1+0x80] ;  /* 0x0000800001037983 */ /* 0x005ea80000300800 */
[----:B-----5:R-:W2:Y:S01]  /*e5b0*/  LDL.LU R2, [R1+0x84] ;  /* 0x0000840001027983 */ /* 0x020ea20000300800 */
[----:B------:R-:W-:Y:S01]  /*e5c0*/  ULDC UR6, c[0x0][0xc] ;  /* 0x0000030000067ab9 */ /* 0x000fe20000000800 */
[----:B------:R-:W-:Y:S01]  /*e5d0*/  ULDC UR7, c[0x0][0x10] ;  /* 0x0000040000077ab9 */ /* 0x000fe20000000800 */
[----:B------:R-:W2:Y:S01]  /*e5e0*/  LDC R5, c[0x0][0x14] ;  /* 0x00000500ff057b82 */ /* 0x000ea20000000800 */
[----:B------:R-:W-:Y:S01]  /*e5f0*/  UIMAD.WIDE.U32 UR6, UR6, UR7, URZ ;  /* 0x00000007060672a5 */ /* 0x000fe2000f8e003f */
[----:B------:R-:W-:Y:S01]  /*e600*/  PRMT R0, RZ, 0x7610, R0 ;  /* 0x00007610ff007816 */ /* 0x000fe20000000000 */
[----:B------:R-:W-:-:S04]  /*e610*/  UMOV UR22, 0xffffffff ;  /* 0xffffffff00167882 */ /* 0x000fc80000000000 */
[----:B--2---:R-:W-:-:S04]  /*e620*/  IMAD.WIDE.U32 R2, R5, UR6, R2 ;  /* 0x0000000605027c25 */ /* 0x004fc8000f8e0002 */
[----:B------:R-:W-:Y:S01]  /*e630*/  IMAD R5, R5, UR7, RZ ;  /* 0x0000000705057c24 */ /* 0x000fe2000f8e02ff */
[----:B------:R-:W-:Y:S01]  /*e640*/  ULDC.64 UR6, c[0x0][0x650] ;  /* 0x0001940000067ab9 */ /* 0x000fe20000000a00 */
[----:B------:R-:W-:Y:S01]  /*e650*/  IMAD.MOV.U32 R19, RZ, RZ, R2 ;  /* 0x000000ffff137224 */ /* 0x000fe200078e0002 */
[----:B------:R-:W-:Y:S01]  /*e660*/  ISETP.GE.U32.AND P0, PT, R2, UR6, PT ;  /* 0x0000000602007c0c */ /* 0x000fe2000bf06070 */
[----:B------:R-:W-:Y:S02]  /*e670*/  IMAD.IADD R22, R3, 0x1, R5 ;  /* 0x0000000103167824 */ /* 0x000fe400078e0205 */
[----:B------:R-:W-:-:S03]  /*e680*/  IMAD.MOV.U32 R2, RZ, RZ, -0x1 ;  /* 0xffffffffff027424 */ /* 0x000fc600078e00ff */
[----:B------:R0:W-:Y:S01]  /*e690*/  STL [R1+0x80], R22 ;  /* 0x0000801601007387 */ /* 0x0001e20000100800 */
[----:B------:R-:W-:-:S03]  /*e6a0*/  ISETP.GE.U32.AND.EX P0, PT, R22, UR7, PT, P0 ;  /* 0x0000000716007c0c */ /* 0x000fc6000bf06100 */
[----:B------:R0:W-:Y:S04]  /*e6b0*/  STL [R1+0x84], R19 ;  /* 0x0000841301007387 */ /* 0x0001e80000100800 */
[----:B------:R0:W-:Y:S06]  /*e6c0*/  STL [R1+0x88], R2 ;  /* 0x0000880201007387 */ /* 0x0001ec0000100800 */
[----:B------:R-:W-:Y:S05]  /*e6d0*/  @P0 BRA `(.L_x_294) ;  /* 0x00000004006c0947 */ /* 0x000fea0003800000 */
[----:B------:R-:W2:Y:S01]  /*e6e0*/  S2R R14, SR_CTAID.X ;  /* 0x00000000000e7919 */ /* 0x000ea20000002500 */
[----:B------:R-:W5:Y:S01]  /*e6f0*/  LDC.64 R8, c[0x0][0x628] ;  /* 0x00018a00ff087b82 */ /* 0x000f620000000a00 */
[----:B------:R-:W-:Y:S01]  /*e700*/  ULDC UR6, c[0x0][0x150] ;  /* 0x0000540000067ab9 */ /* 0x000fe20000000800 */
[----:B------:R-:W-:Y:S01]  /*e710*/  IMAD.MOV.U32 R6, RZ, RZ, R19 ;  /* 0x000000ffff067224 */ /* 0x000fe200078e0013 */
[----:B------:R-:W0:Y:S01]  /*e720*/  S2R R16, SR_CTAID.Y ;  /* 0x0000000000107919 */ /* 0x000e220000002600 */
[----:B------:R-:W-:-:S04]  /*e730*/  IMAD.MOV.U32 R7, RZ, RZ, R22 ;  /* 0x000000ffff077224 */ /* 0x000fc800078e0016 */
[----:B------:R-:W0:Y:S08]  /*e740*/  LDC R17, c[0x0][0x144] ;  /* 0x00005100ff117b82 */ /* 0x000e300000000800 */
[----:B------:R-:W0:Y:S08]  /*e750*/  LDC R10, c[0x0][0x630] ;  /* 0x00018c00ff0a7b82 */ /* 0x000e300000000800 */
[----:B------:R-:W0:Y:S01]  /*e760*/  LDC.64 R12, c[0x0][0x620] ;  /* 0x00018800ff0c7b82 */ /* 0x000e220000000a00 */
[----:B-----5:R-:W-:-:S04]  /*e770*/  ISETP.NE.U32.AND P0, PT, R8, RZ, PT ;  /* 0x000000ff0800720c */ /* 0x020fc80003f05070 */
[----:B------:R-:W-:Y:S02]  /*e780*/  ISETP.NE.AND.EX P0, PT, R9, RZ, PT, P0 ;  /* 0x000000ff0900720c */ /* 0x000fe40003f05300 */
[----:B--2---:R-:W-:-:S05]  /*e790*/  I2FP.F32.U32 R0, R14 ;  /* 0x0000000e00007245 */ /* 0x004fca0000201000 */
[----:B------:R-:W-:-:S04]  /*e7a0*/  FMUL R0, R0, UR6 ;  /* 0x0000000600007c20 */ /* 0x000fc80008400000 */
[----:B------:R2:W0:Y:S02]  /*e7b0*/  F2I.U32.TRUNC.NTZ R15, R0 ;  /* 0x00000000000f7305 */ /* 0x000424000020f000 */
[----:B------:R-:W-:Y:S05]  /*e7c0*/  @!P0 BRA `(.L_x_295) ;  /* 0x0000000000288947 */ /* 0x000fea0003800000 */
[----:B--2---:R-:W2:Y:S02]  /*e7d0*/  LDC R0, c[0x0][0x634] ;  /* 0x00018d00ff007b82 */ /* 0x004ea40000000800 */
[----:B--2---:R-:W-:-:S05]  /*e7e0*/  IADD3 R7, P0, R19, R0, RZ ;  /* 0x0000000013077210 */ /* 0x004fca0007f1e0ff */
[----:B------:R-:W-:-:S04]  /*e7f0*/  IMAD.X R11, RZ, RZ, R22, P0 ;  /* 0x000000ffff0b7224 */ /* 0x000fc800000e0616 */
[----:B0-----:R-:W-:-:S04]  /*e800*/  IMAD.WIDE.U32 R2, R11, R8, RZ ;  /* 0x000000080b027225 */ /* 0x001fc800078e00ff */
[----:B------:R-:W-:-:S04]  /*e810*/  IMAD.WIDE.U32 R4, P0, R7, R9, R2 ;  /* 0x0000000907047225 */ /* 0x000fc80007800002 */
[----:B------:R-:W-:-:S04]  /*e820*/  IMAD.WIDE.U32 R2, R7, R8, RZ ;  /* 0x0000000807027225 */ /* 0x000fc800078e00ff */
[----:B------:R-:W-:Y:S01]  /*e830*/  IMAD.X R7, RZ, RZ, RZ, P0 ;  /* 0x000000ffff077224 */ /* 0x000fe200000e06ff */
[----:B------:R-:W-:Y:S01]  /*e840*/  IADD3 RZ, P0, R3, R4, RZ ;  /* 0x0000000403ff7210 */ /* 0x000fe20007f1e0ff */
[----:B------:R-:W-:-:S04]  /*e850*/  IMAD.MOV.U32 R6, RZ, RZ, R5 ;  /* 0x000000ffff067224 */ /* 0x000fc800078e0005 */
[----:B------:R-:W-:-:S08]  /*e860*/  IMAD.WIDE.U32.X R6, R11, R9, R6, P0 ;  /* 0x000000090b067225 */ /* 0x000fd000000e0406 */
.L_x_295:
[-CC-:B01----:R-:W-:Y:S01]  /*e870*/  SHF.R.U64 R24, R6, R10.reuse, R7.reuse ;  /* 0x0000000a06187219 */ /* 0x183fe20000001207 */
[----:B------:R-:W0:Y:S01]  /*e880*/  LDC.64 R20, c[0x0][0x640] ;  /* 0x00019000ff147b82 */ /* 0x000e220000000a00 */
[----:B--2---:R-:W-:Y:S01]  /*e890*/  SHF.R.U32.HI R0, RZ, R10, R7 ;  /* 0x0000000aff007219 */ /* 0x004fe20000011607 */
[----:B------:R-:W-:Y:S01]  /*e8a0*/  IMAD.MOV.U32 R2, RZ, RZ, R19 ;  /* 0x000000ffff027224 */ /* 0x000fe200078e0013 */
[----:B------:R-:W-:Y:S01]  /*e8b0*/  IADD3 R5, P0, RZ, -R24, RZ ;  /* 0x80000018ff057210 */ /* 0x000fe20007f1e0ff */
[----:B------:R-:W-:Y:S01]  /*e8c0*/  IMAD.MOV R15, RZ, RZ, -R15 ;  /* 0x000000ffff0f7224 */ /* 0x000fe200078e0a0f */
[----:B------:R-:W-:Y:S01]  /*e8d0*/  ULDC UR6, c[0x0][0x154] ;  /* 0x0000550000067ab9 */ /* 0x000fe20000000800 */
[----:B------:R-:W-:Y:S02]  /*e8e0*/  IMAD.MOV.U32 R7, RZ, RZ, 0x1 ;  /* 0x00000001ff077424 */ /* 0x000fe400078e00ff */
[----:B------:R-:W1:Y:S01]  /*e8f0*/  LDC R4, c[0x0][0x618] ;  /* 0x00018600ff047b82 */ /* 0x000e620000000800 */
[----:B------:R-:W-:-:S02]  /*e900*/  IMAD.X R3, RZ, RZ, ~R0, P0 ;  /* 0x000000ffff037224 */ /* 0x000fc400000e0e00 */
[----:B------:R-:W-:Y:S02]  /*e910*/  IMAD R15, R17, R15, R14 ;  /* 0x0000000f110f7224 */ /* 0x000fe400078e020e */
[-C--:B------:R-:W-:Y:S02]  /*e920*/  IMAD R0, R3, R12.reuse, RZ ;  /* 0x0000000c03007224 */ /* 0x080fe400078e02ff */
[----:B------:R-:W-:Y:S01]  /*e930*/  IMAD.MOV.U32 R3, RZ, RZ, R22 ;  /* 0x000000ffff037224 */ /* 0x000fe200078e0016 */
[----:B------:R-:W2:Y:S01]  /*e940*/  LDC R6, c[0x0][0x608] ;  /* 0x00018200ff067b82 */ /* 0x000ea20000000800 */
[----:B------:R-:W-:-:S04]  /*e950*/  IMAD.WIDE.U32 R2, R5, R12, R2 ;  /* 0x0000000c05027225 */ /* 0x000fc800078e0002 */
[----:B------:R-:W-:-:S03]  /*e960*/  IMAD R5, R5, R13, R0 ;  /* 0x0000000d05057224 */ /* 0x000fc600078e0200 */
[----:B------:R-:W5:Y:S01]  /*e970*/  LDC R18, c[0x0][0x658] ;  /* 0x00019600ff127b82 */ /* 0x000f620000000800 */
[----:B------:R-:W-:Y:S01]  /*e980*/  I2FP.F32.U32 R0, R16 ;  /* 0x0000001000007245 */ /* 0x000fe20000201000 */
[----:B------:R-:W-:Y:S01]  /*e990*/  IMAD.IADD R3, R3, 0x1, R5 ;  /* 0x0000000103037824 */ /* 0x000fe200078e0205 */
[----:B0-----:R-:W-:Y:S01]  /*e9a0*/  ISETP.NE.U32.AND P0, PT, R20, RZ, PT ;  /* 0x000000ff1400720c */ /* 0x001fe20003f05070 */
[----:B------:R-:W-:Y:S02]  /*e9b0*/  IMAD.MOV.U32 R5, RZ, RZ, -0x1 ;  /* 0xffffffffff057424 */ /* 0x000fe400078e00ff */
[----:B------:R-:W-:Y:S02]  /*e9c0*/  FMUL R0, R0, UR6 ;  /* 0x0000000600007c20 */ /* 0x000fe40008400000 */
[----:B------:R-:W0:Y:S01]  /*e9d0*/  LDC R13, c[0x0][0x148] ;  /* 0x00005200ff0d7b82 */ /* 0x000e220000000800 */
[----:B-1----:R-:W-:Y:S01]  /*e9e0*/  SHF.R.U64 R10, R2, R4, R3 ;  /* 0x00000004020a7219 */ /* 0x002fe20000001203 */
[----:B------:R1:W0:Y:S01]  /*e9f0*/  F2I.U32.TRUNC.NTZ R12, R0 ;  /* 0x00000000000c7305 */ /* 0x000222000020f000 */
[----:B------:R-:W-:-:S02]  /*ea00*/  ISETP.NE.AND.EX P0, PT, R21, RZ, PT, P0 ;  /* 0x000000ff1500720c */ /* 0x000fc40003f05300 */
[----:B------:R-:W-:-:S03]  /*ea10*/  SHF.R.U32.HI R3, RZ, R4, R3 ;  /* 0x00000004ff037219 */ /* 0x000fc60000011603 */
[----:B------:R-:W0:Y:S01]  /*ea20*/  LDC R14, c[0x0][0x600] ;  /* 0x00018000ff0e7b82 */ /* 0x000e220000000800 */
[-CC-:B--2---:R-:W-:Y:S02]  /*ea30*/  SHF.R.U64 R8, R10, R6.reuse, R3.reuse ;  /* 0x000000060a087219 */ /* 0x184fe40000001203 */
[----:B------:R-:W-:-:S05]  /*ea40*/  SHF.R.U32.HI R3, RZ, R6, R3 ;  /* 0x00000006ff037219 */ /* 0x000fca0000011603 */
[----:B------:R-:W2:Y:S01]  /*ea50*/  LDC R19, c[0x0][0x648] ;  /* 0x00019200ff137b82 */ /* 0x000ea20000000800 */
[-CC-:B-----5:R-:W-:Y:S02]  /*ea60*/  SHF.R.U64 R11, R8, R18.reuse, R3.reuse ;  /* 0x00000012080b7219 */ /* 0x1a0fe40000001203 */
[-C--:B------:R-:W-:Y:S02]  /*ea70*/  SHF.L.U32 R5, R5, R18.reuse, RZ ;  /* 0x0000001205057219 */ /* 0x080fe400000006ff */
[-C--:B------:R-:W-:Y:S01]  /*ea80*/  SHF.R.U32.HI R3, RZ, R18.reuse, R3 ;  /* 0x00000012ff037219 */ /* 0x080fe20000011603 */
[----:B------:R-:W-:Y:S01]  /*ea90*/  IMAD.MOV.U32 R2, RZ, RZ, R11 ;  /* 0x000000ffff027224 */ /* 0x000fe200078e000b */
[----:B------:R-:W-:Y:S01]  /*eaa0*/  SHF.L.U32 R40, R7, R18, RZ ;  /* 0x0000001207287219 */ /* 0x000fe200000006ff */
[----:B------:R-:W0:Y:S01]  /*eab0*/  LDC R22, c[0x0][0x638] ;  /* 0x00018e00ff167b82 */ /* 0x000e220000000800 */
[----:B------:R-:W-:-:S07]  /*eac0*/  LOP3.LUT R17, RZ, R5, RZ, 0x33, !PT ;  /* 0x00000005ff117212 */ /* 0x000fce00078e33ff */
[----:B------:R-:W0:Y:S01]  /*ead0*/  LDC R23, c[0x0][0x610] ;  /* 0x00018400ff177b82 */ /* 0x000e220000000800 */
[----:B-1----:R-:W-:Y:S05]  /*eae0*/  @!P0 BRA `(.L_x_296) ;  /* 0x0000000000288947 */ /* 0x002fea0003800000 */
        /* <DEDUP_REMOVED lines=10> */
.L_x_296:
[----:B--2---:R-:W-:Y:S01]  /*eb90*/  SHF.R.U64 R0, R2, R19, R3 ;  /* 0x0000001302007219 */ /* 0x004fe20000001203 */
[----:B0-----:R-:W-:Y:S01]  /*eba0*/  VIADD R3, R14, 0xffffffff ;  /* 0xffffffff0e037836 */ /* 0x001fe20000000000 */
[----:B------:R-:W-:Y:S01]  /*ebb0*/  LOP3.LUT R5, R8, R17, RZ, 0xc0, !PT ;  /* 0x0000001108057212 */ /* 0x000fe200078ec0ff */
[----:B------:R-:W-:Y:S01]  /*ebc0*/  IMAD.MOV R12, RZ, RZ, -R12 ;  /* 0x000000ffff0c7224 */ /* 0x000fe200078e0a0c */
[----:B------:R-:W-:Y:S01]  /*ebd0*/  R2UR UR22, R24 ;  /* 0x00000000181672ca */ /* 0x000fe200000e0000 */
[----:B------:R-:W-:Y:S01]  /*ebe0*/  IMAD.MOV R2, RZ, RZ, -R0 ;  /* 0x000000ffff027224 */ /* 0x000fe200078e0a00 */
[----:B------:R-:W-:Y:S01]  /*ebf0*/  LOP3.LUT R3, R10, R3, RZ, 0xc0, !PT ;  /* 0x000000030a037212 */ /* 0x000fe200078ec0ff */
[----:B------:R-:W-:Y:S02]  /*ec00*/  IMAD R40, R40, R0, R5 ;  /* 0x0000000028287224 */ /* 0x000fe400078e0205 */
[----:B------:R-:W-:Y:S02]  /*ec10*/  @P4 IMAD R15, R13, R12, R16 ;  /* 0x0000000c0d0f4224 */ /* 0x000fe400078e0210 */
[----:B------:R-:W-:-:S02]  /*ec20*/  IMAD R0, R2, R22, R11 ;  /* 0x0000001602007224 */ /* 0x000fc400078e020b */
[----:B------:R-:W-:Y:S02]  /*ec30*/  IMAD R40, R40, R23, R15 ;  /* 0x0000001728287224 */ /* 0x000fe400078e020f */
[----:B------:R-:W-:Y:S02]  /*ec40*/  IMAD R3, R0, R14, R3 ;  /* 0x0000000e00037224 */ /* 0x000fe400078e0203 */
[----:B------:R-:W-:-:S03]  /*ec50*/  IMAD.MOV.U32 R0, RZ, RZ, 0x1 ;  /* 0x00000001ff007424 */ /* 0x000fc600078e00ff */
[----:B------:R-:W-:Y:S02]  /*ec60*/  SEL R2, R3, R40, !P4 ;  /* 0x0000002803027207 */ /* 0x000fe40006000000 */
[----:B------:R-:W-:-:S03]  /*ec70*/  SEL R40, R40, R3, !P4 ;  /* 0x0000000328287207 */ /* 0x000fc60006000000 */
[----:B------:R2:W-:Y:S04]  /*ec80*/  STL [R1+0x88], R2 ;  /* 0x0000880201007387 */ /* 0x0005e80000100800 */
.L_x_294:
[----:B------:R-:W-:Y:S01]  /*ec90*/  UIADD3 UR5, UR12, UR5, URZ ;  /* 0x000000050c057290 */ /* 0x000fe2000fffe03f */
[----:B------:R0:W-:Y:S01]  /*eca0*/  STL [R1+0x8c], R40 ;  /* 0x00008c2801007387 */ /* 0x0001e20000100800 */
[----:B------:R-:W-:Y:S02]  /*ecb0*/  LOP3.LUT P0, RZ, R0, 0xff, RZ, 0xc0, !PT ;  /* 0x000000ff00ff7812 */ /* 0x000fe4000780c0ff */
[----:B------:R-:W-:Y:S02]  /*ecc0*/  USHF.R.U32.HI UR6, URZ, 0x2, UR5 ;  /* 0x000000023f067899 */ /* 0x000fe40008011605 */
[----:B------:R-:W-:Y:S02]  /*ecd0*/  UISETP.GT.U32.AND UP1, UPT, UR5, 0x3, UPT ;  /* 0x000000030500788c */ /* 0x000fe4000bf24070 */
[----:B------:R-:W-:Y:S02]  /*ece0*/  ULOP3.LUT UR6, UR6, 0x1, URZ, 0xc0, !UPT ;  /* 0x0000000106067892 */ /* 0x000fe4000f8ec03f */
[----:B------:R-:W-:-:S02]  /*ecf0*/  UISETP.LT.U32.AND UP1, UPT, UR12, 0x4, UP1 ;  /* 0x000000040c00788c */ /* 0x000fc40008f21070 */
[----:B------:R-:W-:Y:S02]  /*ed00*/  UISETP.NE.U32.AND UP0, UPT, UR6, 0x1, UPT ;  /* 0x000000010600788c */ /* 0x000fe4000bf05070 */
[----:B------:R-:W-:Y:S02]  /*ed10*/  USEL UR7, URZ, 0x1, !UP1 ;  /* 0x000000013f077887 */ /* 0x000fe4000c800000 */
[----:B------:R-:W-:Y:S02]  /*ed20*/  UISETP.GT.U32.AND UP0, UPT, UR12, 0x3, !UP0 ;  /* 0x000000030c00788c */ /* 0x000fe4000c704070 */
[----:B------:R-:W-:Y:S02]  /*ed30*/  ULOP3.LUT UR5, UR5, 0x3, URZ, 0xc0, !UPT ;  /* 0x0000000305057892 */ /* 0x000fe4000f8ec03f */
[----:B------:R-:W-:-:S04]  /*ed40*/  USEL UR6, URZ, 0x1, !UP0 ;  /* 0x000000013f067887 */ /* 0x000fc8000c000000 */
[----:B------:R-:W-:Y:S01]  /*ed50*/  ULOP3.LUT UR4, UR6, UR4, UR7, 0x96, !UPT ;  /* 0x0000000406047292 */ /* 0x000fe2000f8e9607 */
[----:B0-----:R-:W-:Y:S11]  /*ed60*/  @P0 BRA `(.L_x_297) ;  /* 0xffffff2400600947 */ /* 0x001ff6000383ffff */
[----:B------:R-:W-:Y:S05]  /*ed70*/  EXIT ;  /* 0x000000000000794d */ /* 0x000fea0003800000 */
.L_x_7:
[----:B------:R-:W2:Y:S01]  /*ed80*/  LDL R22, [R1+0x84] ;  /* 0x0000840001167983 */ /* 0x000ea20000100800 */
[----:B------:R-:W-:-:S03]  /*ed90*/  ULDC.64 UR4, c[0x0][0x650] ;  /* 0x0001940000047ab9 */ /* 0x000fc60000000a00 */
[----:B0-----:R-:W3:Y:S01]  /*eda0*/  LDL R23, [R1+0x80] ;  /* 0x0000800001177983 */ /* 0x001ee20000100800 */
[----:B------:R-:W-:Y:S01]  /*edb0*/  PRMT R4, RZ, 0x7610, R4 ;  /* 0x00007610ff047816 */ /* 0x000fe20000000004 */
[----:B------:R-:W-:Y:S02]  /*edc0*/  IMAD.MOV.U32 R5, RZ, RZ, -0x1 ;  /* 0xffffffffff057424 */ /* 0x000fe400078e00ff */
[----:B------:R-:W-:Y:S02]  /*edd0*/  IMAD.MOV.U32 R7, RZ, RZ, -0x1 ;  /* 0xffffffffff077424 */ /* 0x000fe400078e00ff */
[----:B------:R-:W-:Y:S01]  /*ede0*/  IMAD.MOV.U32 R6, RZ, RZ, -0x1 ;  /* 0xffffffffff067424 */ /* 0x000fe200078e00ff */
[----:B--2---:R-:W-:-:S04]  /*edf0*/  ISETP.GE.U32.AND P0, PT, R22, UR4, PT ;  /* 0x0000000416007c0c */ /* 0x004fc8000bf06070 */
[----:B---3--:R-:W-:-:S13]  /*ee00*/  ISETP.GE.U32.AND.EX P0, PT, R23, UR5, PT, P0 ;  /* 0x0000000517007c0c */ /* 0x008fda000bf06100 */
[----:B------:R-:W-:Y:S05]  /*ee10*/  @P0 BRA `(.L_x_298) ;  /* 0x00000004002c0947 */ /* 0x000fea0003800000 */
[----:B------:R-:W0:Y:S01]  /*ee20*/  LDC.64 R14, c[0x0][0x628] ;  /* 0x00018a00ff0e7b82 */ /* 0x000e220000000a00 */
[----:B------:R-:W-:Y:S02]  /*ee30*/  IMAD.MOV.U32 R8, RZ, RZ, R22 ;  /* 0x000000ffff087224 */ /* 0x000fe400078e0016 */
[----:B------:R-:W-:-:S05]  /*ee40*/  IMAD.MOV.U32 R9, RZ, RZ, R23 ;  /* 0x000000ffff097224 */ /* 0x000fca00078e0017 */
[----:B------:R-:W1:Y:S08]  /*ee50*/  LDC R10, c[0x0][0x630] ;  /* 0x00018c00ff0a7b82 */ /* 0x000e700000000800 */
[----:B------:R-:W2:Y:S01]  /*ee60*/  LDC.64 R16, c[0x0][0x620] ;  /* 0x00018800ff107b82 */ /* 0x000ea20000000a00 */
[----:B0-----:R-:W-:-:S04]  /*ee70*/  ISETP.NE.U32.AND P0, PT, R14, RZ, PT ;  /* 0x000000ff0e00720c */ /* 0x001fc80003f05070 */
[----:B------:R-:W-:-:S13]  /*ee80*/  ISETP.NE.AND.EX P0, PT, R15, RZ, PT, P0 ;  /* 0x000000ff0f00720c */ /* 0x000fda0003f05300 */
[----:B-12---:R-:W-:Y:S05]  /*ee90*/  @!P0 BRA `(.L_x_299) ;  /* 0x0000000000288947 */ /* 0x006fea0003800000 */
[----:B------:R-:W0:Y:S02]  /*eea0*/  LDC R4, c[0x0][0x634] ;  /* 0x00018d00ff047b82 */ /* 0x000e240000000800 */
[----:B0-----:R-:W-:-:S05]  /*eeb0*/  IADD3 R9, P0, R22, R4, RZ ;  /* 0x0000000416097210 */ /* 0x001fca0007f1e0ff */
        /* <DEDUP_REMOVED lines=8> */
.L_x_299:
[----:B------:R-:W0:Y:S01]  /*ef40*/  LDC.64 R20, c[0x0][0x640] ;  /* 0x00019000ff147b82 */ /* 0x000e220000000a00 */
[-CC-:B------:R-:W-:Y:S02]  /*ef50*/  SHF.R.U64 R14, R8, R10.reuse, R9.reuse ;  /* 0x0000000a080e7219 */ /* 0x180fe40000001209 */
[----:B------:R-:W-:Y:S02]  /*ef60*/  SHF.R.U32.HI R4, RZ, R10, R9 ;  /* 0x0000000aff047219 */ /* 0x000fe40000011609 */
[----:B------:R-:W-:-:S03]  /*ef70*/  IADD3 R7, P0, RZ, -R14, RZ ;  /* 0x8000000eff077210 */ /* 0x000fc60007f1e0ff */
[----:B------:R-:W1:Y:S02]  /*ef80*/  LDC R8, c[0x0][0x618] ;  /* 0x00018600ff087b82 */ /* 0x000e640000000800 */
[----:B------:R-:W-:Y:S02]  /*ef90*/  IMAD.X R5, RZ, RZ, ~R4, P0 ;  /* 0x000000ffff057224 */ /* 0x000fe400000e0e04 */
[----:B------:R-:W-:Y:S02]  /*efa0*/  IMAD.MOV.U32 R4, RZ, RZ, R22 ;  /* 0x000000ffff047224 */ /* 0x000fe400078e0016 */
[-C--:B------:R-:W-:Y:S02]  /*efb0*/  IMAD R6, R5, R16.reuse, RZ ;  /* 0x0000001005067224 */ /* 0x080fe400078e02ff */
[----:B------:R-:W2:Y:S01]  /*efc0*/  LDC R18, c[0x0][0x608] ;  /* 0x00018200ff127b82 */ /* 0x000ea20000000800 */
[----:B------:R-:W-:Y:S02]  /*efd0*/  IMAD.MOV.U32 R5, RZ, RZ, R23 ;  /* 0x000000ffff057224 */ /* 0x000fe400078e0017 */
[----:B------:R-:W-:-:S05]  /*efe0*/  IMAD.WIDE.U32 R4, R7, R16, R4 ;  /* 0x0000001007047225 */ /* 0x000fca00078e0004 */
[----:B------:R-:W3:Y:S01]  /*eff0*/  LDC R19, c[0x0][0x658] ;  /* 0x00019600ff137b82 */ /* 0x000ee20000000800 */
[----:B------:R-:W-:Y:S01]  /*f000*/  IMAD R7, R7, R17, R6 ;  /* 0x0000001107077224 */ /* 0x000fe200078e0206 */
[----:B0-----:R-:W-:Y:S01]  /*f010*/  ISETP.NE.U32.AND P0, PT, R20, RZ, PT ;  /* 0x000000ff1400720c */ /* 0x001fe20003f05070 */
[----:B------:R-:W-:Y:S02]  /*f020*/  IMAD.MOV.U32 R6, RZ, RZ, -0x1 ;  /* 0xffffffffff067424 */ /* 0x000fe400078e00ff */
[----:B------:R-:W-:Y:S01]  /*f030*/  IMAD.IADD R5, R5, 0x1, R7 ;  /* 0x0000000105057824 */ /* 0x000fe200078e0207 */
[----:B------:R-:W-:Y:S02]  /*f040*/  ISETP.NE.AND.EX P0, PT, R21, RZ, PT, P0 ;  /* 0x000000ff1500720c */ /* 0x000fe40003f05300 */
[----:B------:R-:W0:Y:S02]  /*f050*/  LDC R17, c[0x0][0x600] ;  /* 0x00018000ff117b82 */ /* 0x000e240000000800 */
[----:B-1----:R-:W-:-:S02]  /*f060*/  SHF.R.U64 R10, R4, R8, R5 ;  /* 0x00000008040a7219 */ /* 0x002fc40000001205 */
[----:B------:R-:W-:-:S04]  /*f070*/  SHF.R.U32.HI R5, RZ, R8, R5 ;  /* 0x00000008ff057219 */ /* 0x000fc80000011605 */
[----:B------:R-:W1:Y:S01]  /*f080*/  LDC R22, c[0x0][0x648] ;  /* 0x00019200ff167b82 */ /* 0x000e620000000800 */
[-CC-:B--2---:R-:W-:Y:S02]  /*f090*/  SHF.R.U64 R15, R10, R18.reuse, R5.reuse ;  /* 0x000000120a0f7219 */ /* 0x184fe40000001205 */
[----:B------:R-:W-:Y:S01]  /*f0a0*/  SHF.R.U32.HI R4, RZ, R18, R5 ;  /* 0x00000012ff047219 */ /* 0x000fe20000011605 */
[----:B------:R-:W-:-:S04]  /*f0b0*/  IMAD.MOV.U32 R18, RZ, RZ, 0x1 ;  /* 0x00000001ff127424 */ /* 0x000fc800078e00ff */
[----:B------:R-:W2:Y:S01]  /*f0c0*/  LDC R23, c[0x0][0x638] ;  /* 0x00018e00ff177b82 */ /* 0x000ea20000000800 */
[-CC-:B---3--:R-:W-:Y:S02]  /*f0d0*/  SHF.R.U64 R16, R15, R19.reuse, R4.reuse ;  /* 0x000000130f107219 */ /* 0x188fe40000001204 */
[-C--:B------:R-:W-:Y:S02]  /*f0e0*/  SHF.L.U32 R6, R6, R19.reuse, RZ ;  /* 0x0000001306067219 */ /* 0x080fe400000006ff */
[----:B------:R-:W-:Y:S01]  /*f0f0*/  SHF.R.U32.HI R5, RZ, R19, R4 ;  /* 0x00000013ff057219 */ /* 0x000fe20000011604 */
[----:B------:R-:W-:Y:S01]  /*f100*/  IMAD.MOV.U32 R4, RZ, RZ, R16 ;  /* 0x000000ffff047224 */ /* 0x000fe200078e0010 */
[----:B------:R-:W-:Y:S01]  /*f110*/  LOP3.LUT R24, RZ, R6, RZ, 0x33, !PT ;  /* 0x00000006ff187212 */ /* 0x000fe200078e33ff */
[----:B------:R-:W3:Y:S01]  /*f120*/  LDC R25, c[0x0][0x610] ;  /* 0x00018400ff197b82 */ /* 0x000ee20000000800 */
[----:B------:R-:W-:Y:S05]  /*f130*/  @!P0 BRA `(.L_x_300) ;  /* 0x0000000000288947 */ /* 0x000fea0003800000 */
        /* <DEDUP_REMOVED lines=10> */
.L_x_300:
[----:B-1----:R-:W-:Y:S01]  /*f1e0*/  SHF.R.U64 R4, R4, R22, R5 ;  /* 0x0000001604047219 */ /* 0x002fe20000001205 */
[----:B0-----:R-:W-:Y:S01]  /*f1f0*/  VIADD R7, R17, 0xffffffff ;  /* 0xffffffff11077836 */ /* 0x001fe20000000000 */
[----:B------:R-:W-:Y:S01]  /*f200*/  SHF.L.U32 R18, R18, R19, RZ ;  /* 0x0000001312127219 */ /* 0x000fe200000006ff */
[----:B------:R-:W-:Y:S01]  /*f210*/  @P4 IMAD R0, R11, R12, R2 ;  /* 0x0000000c0b004224 */ /* 0x000fe200078e0202 */
[----:B------:R-:W-:Y:S01]  /*f220*/  LOP3.LUT R3, R15, R24, RZ, 0xc0, !PT ;  /* 0x000000180f037212 */ /* 0x000fe200078ec0ff */
[----:B------:R-:W-:Y:S01]  /*f230*/  IMAD.MOV R5, RZ, RZ, -R4 ;  /* 0x000000ffff057224 */ /* 0x000fe200078e0a04 */
[----:B------:R-:W-:Y:S01]  /*f240*/  LOP3.LUT R7, R10, R7, RZ, 0xc0, !PT ;  /* 0x000000070a077212 */ /* 0x000fe200078ec0ff */
[----:B------:R-:W-:Y:S02]  /*f250*/  IMAD.MOV.U32 R6, RZ, RZ, R14 ;  /* 0x000000ffff067224 */ /* 0x000fe400078e000e */
[----:B------:R-:W-:Y:S02]  /*f260*/  IMAD R3, R18, R4, R3 ;  /* 0x0000000412037224 */ /* 0x000fe400078e0203 */
[----:B--2---:R-:W-:-:S02]  /*f270*/  IMAD R2, R5, R23, R16 ;  /* 0x0000001705027224 */ /* 0x004fc400078e0210 */
[----:B---3--:R-:W-:Y:S02]  /*f280*/  IMAD R0, R3, R25, R0 ;  /* 0x0000001903007224 */ /* 0x008fe400078e0200 */
[----:B------:R-:W-:Y:S02]  /*f290*/  IMAD R5, R2, R17, R7 ;  /* 0x0000001102057224 */ /* 0x000fe400078e0207 */
[----:B------:R-:W-:-:S03]  /*f2a0*/  IMAD.MOV.U32 R4, RZ, RZ, 0x1 ;  /* 0x00000001ff047424 */ /* 0x000fc600078e00ff */
[----:B------:R-:W-:Y:S02]  /*f2b0*/  SEL R7, R5, R0, !P4 ;  /* 0x0000000005077207 */ /* 0x000fe40006000000 */
[----:B------:R-:W-:-:S07]  /*f2c0*/  SEL R5, R0, R5, !P4 ;  /* 0x0000000500057207 */ /* 0x000fce0006000000 */
.L_x_298:
[----:B------:R-:W-:-:S08]  /*f2d0*/  NOP ;  /* 0x0000000000007918 */ /* 0x000fd00000000000 */
[----:B------:R-:W0:-:S00]  /*f2e0*/  USETMAXREG.DEALLOC.CTAPOOL 0x28 ;  /* 0x00000028000079c8 */ /* 0x000e0000080e0500 */
[----:B------:R-:W-:-:S13]  /*f2f0*/  ISETP.NE.AND P0, PT, RZ, UR8, PT ;  /* 0x00000008ff007c0c */ /* 0x000fda000bf05270 */
[----:B------:R-:W-:Y:S05]  /*f300*/  @P0 EXIT ;  /* 0x000000000000094d */ /* 0x000fea0003800000 */
[----:B0-----:R-:W-:Y:S01]  /*f310*/  LOP3.LUT P0, RZ, R4, 0xff, RZ, 0xc0, !PT ;  /* 0x000000ff04ff7812 */ /* 0x001fe2000780c0ff */
[----:B------:R-:W-:Y:S02]  /*f320*/  IMAD.MOV.U32 R0, RZ, RZ, 0x1 ;  /* 0x00000001ff007424 */ /* 0x000fe400078e00ff */
[----:B------:R-:W-:-:S10]  /*f330*/  IMAD.MOV.U32 R8, RZ, RZ, RZ ;  /* 0x000000ffff087224 */ /* 0x000fd400078e00ff */
[----:B------:R-:W-:Y:S05]  /*f340*/  @!P0 BRA `(.L_x_301) ;  /* 0x0000000c00a08947 */ /* 0x000fea0003800000 */
[----:B------:R-:W0:Y:S01]  /*f350*/  S2UR UR8, SR_CgaCtaId ;  /* 0x00000000000879c3 */ /* 0x000e220000008800 */
[----:B------:R-:W-:Y:S01]  /*f360*/  ULDC UR4, c[0x0][0x28c] ;  /* 0x0000a30000047ab9 */ /* 0x000fe20000000800 */
[----:B------:R-:W-:Y:S01]  /*f370*/  ULDC UR5, c[0x0][0x600] ;  /* 0x0001800000057ab9 */ /* 0x000fe20000000800 */
[----:B------:R-:W-:Y:S01]  /*f380*/  UIADD3 UR14, UR4, 0x1f, URZ ;  /* 0x0000001f040e7890 */ /* 0x000fe2000fffe03f */
[----:B------:R-:W-:Y:S01]  /*f390*/  BSSY B0, `(.L_x_301) ;  /* 0x00000e3000007945 */ /* 0x000fe20003800000 */
[----:B------:R-:W-:Y:S01]  /*f3a0*/  ULDC UR11, c[0x0][0x658] ;  /* 0x00019600000b7ab9 */ /* 0x000fe20000000800 */
[----:B------:R-:W-:Y:S01]  /*f3b0*/  UMOV UR12, 0xffffffff ;  /* 0xffffffff000c7882 */ /* 0x000fe20000000000 */
[----:B------:R-:W-:Y:S01]  /*f3c0*/  UMOV UR16, 0x1 ;  /* 0x0000000100107882 */ /* 0x000fe20000000000 */
[----:B------:R-:W-:Y:S01]  /*f3d0*/  USHF.R.S32.HI UR15, URZ, 0x1f, UR14 ;  /* 0x0000001f3f0f7899 */ /* 0x000fe2000801140e */
[----:B------:R-:W-:Y:S01]  /*f3e0*/  IMAD.MOV.U32 R9, RZ, RZ, 0x1 ;  /* 0x00000001ff097424 */ /* 0x000fe200078e00ff */
[----:B------:R-:W-:Y:S01]  /*f3f0*/  ULDC UR9, c[0x0][0xc] ;  /* 0x0000030000097ab9 */ /* 0x000fe20000000800 */
[----:B------:R-:W-:Y:S01]  /*f400*/  UIADD3 UR4, UR5, -0x1, URZ ;  /* 0xffffffff05047890 */ /* 0x000fe2000fffe03f */
[----:B------:R-:W-:Y:S01]  /*f410*/  IMAD.MOV.U32 R0, RZ, RZ, 0x1 ;  /* 0x00000001ff007424 */ /* 0x000fe200078e00ff */
[----:B------:R-:W-:Y:S01]  /*f420*/  USHF.L.U32 UR18, UR12, UR11, URZ ;  /* 0x0000000b0c127299 */ /* 0x000fe2000800063f */
[----:B------:R-:W-:Y:S01]  /*f430*/  IMAD.MOV.U32 R8, RZ, RZ, RZ ;  /* 0x000000ffff087224 */ /* 0x000fe200078e00ff */
[----:B------:R-:W-:Y:S01]  /*f440*/  USHF.L.U32 UR5, UR16, UR11, URZ ;  /* 0x0000000b10057299 */ /* 0x000fe2000800063f */
[----:B------:R-:W-:Y:S01]  /*f450*/  ULDC UR12, c[0x0][0x10] ;  /* 0x00000400000c7ab9 */ /* 0x000fe20000000800 */
[----:B------:R-:W-:Y:S01]  /*f460*/  ULEA.HI UR15, UR15, UR14, URZ, 0x5 ;  /* 0x0000000e0f0f7291 */ /* 0x000fe2000f8f283f */
[----:B------:R-:W-:Y:S01]  /*f470*/  UMOV UR22, 0x5 ;  /* 0x0000000500167882 */ /* 0x000fe20000000000 */
[----:B------:R-:W-:-:S02]  /*f480*/  ULOP3.LUT UR29, UR13, 0x2, URZ, 0xfc, !UPT ;  /* 0x000000020d1d7892 */ /* 0x000fc4000f8efc3f */
[----:B------:R-:W-:Y:S02]  /*f490*/  USHF.R.S32.HI UR19, URZ, 0x5, UR15 ;  /* 0x000000053f137899 */ /* 0x000fe4000801140f */
[----:B0-----:R-:W-:Y:S02]  /*f4a0*/  ULOP3.LUT UR10, UR8, 0x1, URZ, 0xc0, !UPT ;  /* 0x00000001080a7892 */ /* 0x001fe4000f8ec03f */
[----:B------:R-:W-:Y:S02]  /*f4b0*/  USHF.R.U32.HI UR30, URZ, 0x1, UR8 ;  /* 0x000000013f1e7899 */ /* 0x000fe40008011608 */
[----:B------:R-:W-:Y:S02]  /*f4c0*/  USHF.L.U32 UR6, UR8, 0x6, URZ ;  /* 0x0000000608067899 */ /* 0x000fe4000800063f */
[----:B------:R-:W-:Y:S02]  /*f4d0*/  USHF.L.U32 UR7, UR8, 0xb, URZ ;  /* 0x0000000b08077899 */ /* 0x000fe4000800063f */
[----:B------:R-:W-:-:S02]  /*f4e0*/  ULOP3.LUT UR8, UR8, 0xfffffffe, URZ, 0xc0, !UPT ;  /* 0xfffffffe08087892 */ /* 0x000fc4000f8ec03f */
[----:B------:R-:W-:Y:S02]  /*f4f0*/  UISETP.GT.U32.AND UP0, UPT, UR10, 0xffff, UPT ;  /* 0x0000ffff0a00788c */ /* 0x000fe4000bf04070 */
[----:B------:R-:W-:Y:S02]  /*f500*/  USHF.L.U32 UR20, UR16, UR8, URZ ;  /* 0x0000000810147299 */ /* 0x000fe4000800063f */
[----:B------:R-:W-:Y:S02]  /*f510*/  ULOP3.LUT UR11, UR8, 0x1, URZ, 0xfc, !UPT ;  /* 0x00000001080b7892 */ /* 0x000fe4000f8efc3f */
[----:B------:R-:W-:Y:S02]  /*f520*/  UIMAD.WIDE.U32 UR8, UR9, UR12, URZ ;  /* 0x0000000c090872a5 */ /* 0x000fe4000f8e003f */
[----:B------:R-:W-:Y:S01]  /*f530*/  USEL UR10, UR10, 0xffff, !UP0 ;  /* 0x0000ffff0a0a7887 */ /* 0x000fe2000c000000 */
[----:B------:R-:W-:Y:S01]  /*f540*/  ULDC UR12, c[0x0][0x14] ;  /* 0x00000500000c7ab9 */ /* 0x000fe20000000800 */
[----:B------:R-:W-:-:S02]  /*f550*/  USHF.L.U32 UR11, UR16, UR11, URZ ;  /* 0x0000000b100b7299 */ /* 0x000fc4000800063f */
[----:B------:R-:W-:Y:S02]  /*f560*/  UIMAD.WIDE.U32 UR24, UR8, UR12, URZ ;  /* 0x0000000c081872a5 */ /* 0x000fe4000f8e003f */
[----:B------:R-:W-:Y:S02]  /*f570*/  UIMAD UR21, UR9, UR12, URZ ;  /* 0x0000000c091572a4 */ /* 0x000fe4000f8e023f */
[----:B------:R-:W-:Y:S02]  /*f580*/  ULOP3.LUT UR10, UR10, 0xffff, URZ, 0xc0, !UPT ;  /* 0x0000ffff0a0a7892 */ /* 0x000fe4000f8ec03f */
[----:B------:R-:W-:Y:S02]  /*f590*/  ULOP3.LUT UR6, UR6, 0x40, URZ, 0xc0, !UPT ;  /* 0x0000004006067892 */ /* 0x000fe4000f8ec03f */
[----:B------:R-:W-:Y:S02]  /*f5a0*/  ULOP3.LUT UR7, UR7, 0x800, URZ, 0xc0, !UPT ;  /* 0x0000080007077892 */ /* 0x000fe4000f8ec03f */
[----:B------:R-:W-:-:S02]  /*f5b0*/  ULOP3.LUT UR18, URZ, UR18, URZ, 0x33, !UPT ;  /* 0x000000123f127292 */ /* 0x000fc4000f8e333f */
[----:B------:R-:W-:Y:S02]  /*f5c0*/  ULOP3.LUT UR20, UR20, UR11, URZ, 0xfc, !UPT ;  /* 0x0000000b14147292 */ /* 0x000fe4000f8efc3f */
[----:B------:R-:W-:Y:S02]  /*f5d0*/  UIADD3 UR21, UR25, UR21, URZ ;  /* 0x0000001519157290 */ /* 0x000fe4000fffe03f */
[----:B------:R-:W-:Y:S02]  /*f5e0*/  USHF.L.U32 UR22, UR22, UR10, URZ ;  /* 0x0000000a16167299 */ /* 0x000fe4000800063f */
[----:B------:R-:W-:Y:S01]  /*f5f0*/  UIADD3 UR31, UR19, 0x1, URZ ;  /* 0x00000001131f7890 */ /* 0x000fe2000fffe03f */
[----:B------:R-:W-:-:S11]  /*f600*/  ULDC.64 UR32, c[0x0][0x198] ;  /* 0x0000660000207ab9 */ /* 0x000fd60000000a00 */
.L_x_312:
[----:B------:R-:W-:-:S03]  /*f610*/  UMOV UR8, 0xffffffff ;  /* 0xffffffff00087882 */ /* 0x000fc60000000000 */
[----:B------:R-:W-:Y:S05]  /*f620*/  BRA.DIV UR8, `(.L_x_302) ;  /* 0x0000000e08e47947 */ /* 0x000fea000b800000 */
[----:B------:R-:W-:-:S13]  /*f630*/  ELECT P0, URZ, PT ;  /* 0x00000000003f782f */ /* 0x000fda0003800000 */
.L_x_323:
[----:B------:R-:W0:Y:S01]  /*f640*/  LDC R2, c[0x0][0x28c] ;  /* 0x0000a300ff027b82 */ /* 0x000e220000000800 */
[----:B------:R-:W-:Y:S01]  /*f650*/  BSSY B1, `(.L_x_303) ;  /* 0x000003d000017945 */ /* 0x000fe20003800000 */
[----:B0-----:R-:W-:-:S13]  /*f660*/  ISETP.LT.OR P0, PT, R2, 0x1, !P0 ;  /* 0x000000010200780c */ /* 0x001fda0004701670 */
[----:B------:R-:W-:Y:S05]  /*f670*/  @P0 BRA `(.L_x_304) ;  /* 0x0000000000e80947 */ /* 0x000fea0003800000 */
[----:B------:R-:W-:Y:S01]  /*f680*/  LEA R5, R5, UR30, 0x1 ;  /* 0x0000001e05057c11 */ /* 0x000fe2000f8e08ff */
[----:B------:R-:W-:Y:S01]  /*f690*/  IMAD.MOV.U32 R13, RZ, RZ, RZ ;  /* 0x000000ffff0d7224 */ /* 0x000fe200078e00ff */
[----:B------:R-:W-:Y:S01]  /*f6a0*/  LEA R7, R7, UR6, 0x7 ;  /* 0x0000000607077c11 */ /* 0x000fe2000f8e38ff */
[----:B------:R-:W-:Y:S02]  /*f6b0*/  IMAD.U32 R14, RZ, RZ, UR31 ;  /* 0x0000001fff0e7e24 */ /* 0x000fe4000f8e00ff */
[----:B------:R-:W-:Y:S02]  /*f6c0*/  IMAD.MOV.U32 R2, RZ, RZ, R0 ;  /* 0x000000ffff027224 */ /* 0x000fe400078e0000 */
[----:B------:R-:W-:Y:S02]  /*f6d0*/  IMAD.MOV.U32 R3, RZ, RZ, R8 ;  /* 0x000000ffff037224 */ /* 0x000fe400078e0008 */
[----:B------:R-:W-:-:S07]  /*f6e0*/  IMAD.SHL.U32 R10, R5, 0x80, RZ ;  /* 0x00000080050a7824 */ /* 0x000fce00078e00ff */
.L_x_307:
[----:B------:R-:W0:Y:S01]  /*f6f0*/  S2R R5, SR_CgaCtaId ;  /* 0x0000000000057919 */ /* 0x000e220000008800 */
[----:B------:R-:W-:Y:S01]  /*f700*/  MOV R4, 0x400 ;  /* 0x0000040000047802 */ /* 0x000fe20000000f00 */
[----:B------:R-:W1:Y:S03]  /*f710*/  S2R R15, SR_TID.X ;  /* 0x00000000000f7919 */ /* 0x000e660000002100 */
[----:B0-----:R-:W-:Y:S02]  /*f720*/  LEA R12, R5, R4, 0x18 ;  /* 0x00000004050c7211 */ /* 0x001fe400078ec0ff */
[----:B------:R-:W-:Y:S02]  /*f730*/  SHF.L.U32 R4, R2, 0x1f, RZ ;  /* 0x0000001f02047819 */ /* 0x000fe400000006ff */
[----:B-1----:R-:W-:Y:S01]  /*f740*/  LOP3.LUT P1, RZ, R15, 0x7f, RZ, 0xc0, !PT ;  /* 0x0000007f0fff7812 */ /* 0x002fe2000782c0ff */
[----:B------:R-:W-:-:S04]  /*f750*/  IMAD R11, R3, 0x8, R12 ;  /* 0x00000008030b7824 */ /* 0x000fc800078e020c */
[----:B------:R-:W0:Y:S08]  /*f760*/  SYNCS.PHASECHK.TRANS64.TRYWAIT P0, [R11+URZ+0x20], R4 ;  /* 0x000020040b0075a7 */ /* 0x000e30000800017f */
[----:B------:R-:W1:Y:S01]  /*f770*/  @!P1 LDC R5, c[0x0][0x500] ;  /* 0x00014000ff059b82 */ /* 0x000e620000000800 */
[----:B0-----:R-:W-:Y:S05]  /*f780*/  @!P0 BRA `(.L_x_305) ;  /* 0x0000000c00ac8947 */ /* 0x001fea0003800000 */
.L_x_324:
[----:B------:R-:W-:Y:S01]  /*f790*/  UPRMT UR8, UR29, 0x9910, URZ ;  /* 0x000099101d087896 */ /* 0x000fe2000800003f */
[----:B-1----:R1:W-:Y:S03]  /*f7a0*/  @!P1 SYNCS.ARRIVE.TRANS64 RZ, [R11+URZ], R5 ;  /* 0x000000050bff99a7 */ /* 0x0023e6000800003f */
[----:B------:R-:W-:-:S06]  /*f7b0*/  UISETP.NE.AND UP0, UPT, UR8, 0x2, UPT ;  /* 0x000000020800788c */ /* 0x000fcc000bf05270 */
[----:B------:R-:W-:-:S13]  /*f7c0*/  PLOP3.LUT P0, PT, PT, PT, UP0, 0x80, 0x0 ;  /* 0x000000000000781c */ /* 0x000fda0003f0f008 */
[----:B-1----:R-:W-:Y:S05]  /*f7d0*/  @P0 BRA `(.L_x_306) ;  /* 0x0000000000040947 */ /* 0x002fea0003800000 */
[----:B------:R-:W-:Y:S01]  /*f7e0*/  BPT.TRAP 0x1 ;  /* 0x000000040000795c */ /* 0x000fe20000300000 */
.L_x_306:
[C---:B0-----:R-:W-:Y:S01]  /*f7f0*/  LEA R4, R3.reuse, UR30, 0x1 ;  /* 0x0000001e03047c11 */ /* 0x041fe2000f8e08ff */
[----:B------:R-:W-:Y:S01]  /*f800*/  VIADD R14, R14, 0xffffffff ;  /* 0xffffffff0e0e7836 */ /* 0x000fe20000000000 */
[----:B------:R-:W-:Y:S01]  /*f810*/  R2UR UR11, R3 ;  /* 0x00000000030b72ca */ /* 0x000fe200000e0000 */
[----:B------:R-:W-:Y:S01]  /*f820*/  UIADD3 UR14, UP0, UR32, 0xf0, URZ ;  /* 0x000000f0200e7890 */ /* 0x000fe2000ff1e03f */
[----:B------:R-:W-:Y:S01]  /*f830*/  R2UR UR26, R12 ;  /* 0x000000000c1a72ca */ /* 0x000fe200000e0000 */
[----:B------:R-:W-:Y:S01]  /*f840*/  IMAD.U32 R4, R4, 0x1000, R12 ;  /* 0x0000100004047824 */ /* 0x000fe200078e000c */
[----:B------:R-:W-:Y:S01]  /*f850*/  R2UR UR27, R10 ;  /* 0x000000000a1b72ca */ /* 0x000fe200000e0000 */
[----:B------:R-:W-:Y:S01]  /*f860*/  UIADD3 UR34, UP1, UR32, 0x1f0, URZ ;  /* 0x000001f020227890 */ /* 0x000fe2000ff3e03f */
[----:B------:R-:W-:Y:S01]  /*f870*/  R2UR UR9, R11 ;  /* 0x000000000b0972ca */ /* 0x000fe200000e0000 */
[----:B------:R-:W-:Y:S01]  /*f880*/  UIADD3.X UR15, URZ, UR33, URZ, UP0, !UPT ;  /* 0x000000213f0f7290 */ /* 0x000fe200087fe43f */
[----:B------:R-:W-:Y:S01]  /*f890*/  R2UR UR8, R4 ;  /* 0x00000000040872ca */ /* 0x000fe200000e0000 */
[----:B------:R-:W-:Y:S01]  /*f8a0*/  UPRMT UR23, URZ, 0x5410, UR22 ;  /* 0x000054103f177896 */ /* 0x000fe20008000016 */
[----:B------:R-:W-:Y:S01]  /*f8b0*/  R2UR UR10, R13 ;  /* 0x000000000d0a72ca */ /* 0x000fe200000e0000 */
[----:B------:R-:W-:Y:S01]  /*f8c0*/  VIADD R3, R3, 0x1 ;  /* 0x0000000103037836 */ /* 0x000fe20000000000 */
[----:B------:R-:W-:Y:S01]  /*f8d0*/  R2UR UR12, R6 ;  /* 0x00000000060c72ca */ /* 0x000fe200000e0000 */
[----:B------:R-:W-:Y:S01]  /*f8e0*/  ULEA UR11, UR11, UR7, 0xc ;  /* 0x000000070b0b7291 */ /* 0x000fe2000f8e603f */
[----:B------:R-:W-:Y:S01]  /*f8f0*/  R2UR UR28, R7 ;  /* 0x00000000071c72ca */ /* 0x000fe200000e0000 */
[----:B------:R-:W-:Y:S01]  /*f900*/  UPRMT UR36, URZ, 0x5410, UR20 ;  /* 0x000054103f247896 */ /* 0x000fe20008000014 */
[----:B------:R-:W-:Y:S01]  /*f910*/  ISETP.GT.AND P1, PT, R14, 0x1, PT ;  /* 0x000000010e00780c */ /* 0x000fe20003f24270 */
[----:B------:R-:W-:Y:S01]  /*f920*/  UIADD3 UR26, UR26, 0x8100, UR11 ;  /* 0x000081001a1a7890 */ /* 0x000fe2000fffe00b */
[----:B------:R-:W-:Y:S01]  /*f930*/  ISETP.NE.AND P0, PT, R3, 0x4, PT ;  /* 0x000000040300780c */ /* 0x000fe20003f05270 */
[----:B------:R-:W-:Y:S01]  /*f940*/  UIADD3.X UR35, URZ, UR33, URZ, UP1, !UPT ;  /* 0x000000213f237290 */ /* 0x000fe20008ffe43f */
[----:B------:R-:W-:Y:S01]  /*f950*/  VIADD R13, R13, 0x20 ;  /* 0x000000200d0d7836 */ /* 0x000fe20000000000 */
[----:B------:R-:W-:Y:S01]  /*f960*/  UIADD3 UR8, UR8, 0x100, URZ ;  /* 0x0000010008087890 */ /* 0x000fe2000fffe03f */
[----:B------:R-:W-:Y:S01]  /*f970*/  SEL R5, RZ, 0x1, P0 ;  /* 0x00000001ff057807 */ /* 0x000fe20000000000 */
[----:B------:R-:W-:Y:S01]  /*f980*/  UMOV UR16, 0x0 ;  /* 0x0000000000107882 */ /* 0x000fe20000000000 */
[----:B------:R-:W-:Y:S01]  /*f990*/  UMOV UR17, 0x10000000 ;  /* 0x1000000000117882 */ /* 0x000fe20000000000 */
[----:B------:R-:W-:Y:S01]  /*f9a0*/  UMOV UR11, UR27 ;  /* 0x0000001b000b7c82 */ /* 0x000fe20008000000 */
[----:B------:R-:W-:-:S02]  /*f9b0*/  LOP3.LUT R2, R2, R5, RZ, 0x3c, !PT ;  /* 0x0000000502027212 */ /* 0x000fc400078e3cff */
[----:B------:R-:W-:Y:S02]  /*f9c0*/  SEL R3, R3, RZ, P0 ;  /* 0x000000ff03037207 */ /* 0x000fe40000000000 */
[----:B------:R0:W-:Y:S02]  /*f9d0*/  UTMALDG.3D.MULTICAST [UR8], [UR14], UR23, desc[UR16] ;  /* 0x000010080e0073b4 */ /* 0x0001e40008011817 */
[----:B0-----:R-:W-:Y:S01]  /*f9e0*/  UMOV UR8, UR26 ;  /* 0x0000001a00087c82 */ /* 0x001fe20008000000 */
[----:B------:R-:W-:Y:S02]  /*f9f0*/  UMOV UR11, UR28 ;  /* 0x0000001c000b7c82 */ /* 0x000fe40008000000 */
[----:B------:R0:W-:Y:S02]  /*fa00*/  UTMALDG.3D.MULTICAST [UR8], [UR34], UR36, desc[UR16] ;  /* 0x00001008220073b4 */ /* 0x0001e40008011824 */
[----:B0-----:R-:W-:Y:S05]  /*fa10*/  @P1 BRA `(.L_x_307) ;  /* 0xfffffffc00341947 */ /* 0x001fea000383ffff */
.L_x_304:
[----:B------:R-:W-:Y:S05]  /*fa20*/  BSYNC B1 ;  /* 0x0000000000017941 */ /* 0x000fea0003800000 */
.L_x_303:
[----:B------:R-:W2:Y:S01]  /*fa30*/  LDL.LU R15, [R1+0x80] ;  /* 0x00008000010f7983 */ /* 0x000ea20000300800 */
[----:B------:R-:W-:Y:S01]  /*fa40*/  LOP3.LUT P2, RZ, R9, 0xff, RZ, 0xc0, !PT ;  /* 0x000000ff09ff7812 */ /* 0x000fe2000784c0ff */
[----:B------:R-:W-:Y:S01]  /*fa50*/  VIADD R8, R8, UR19 ;  /* 0x0000001308087c36 */ /* 0x000fe20008000000 */
[----:B------:R-:W-:Y:S01]  /*fa60*/  ULDC.64 UR8, c[0x0][0x650] ;  /* 0x0001940000087ab9 */ /* 0x000fe20000000a00 */
[----:B------:R-:W3:Y:S01]  /*fa70*/  LDL.LU R12, [R1+0x84] ;  /* 0x00008400010c7983 */ /* 0x000ee20000300800 */
[----:B------:R-:W-:Y:S01]  /*fa80*/  IMAD.U32 R5, RZ, RZ, UR19 ;  /* 0x00000013ff057e24 */ /* 0x000fe2000f8e00ff */
[----:B------:R-:W-:Y:S01]  /*fa90*/  BSSY B1, `(.L_x_308) ;  /* 0x0000070000017945 */ /* 0x000fe20003800000 */
[----:B------:R-:W-:Y:S01]  /*faa0*/  ISETP.GT.U32.AND P0, PT, R8, 0x3, PT ;  /* 0x000000030800780c */ /* 0x000fe20003f04070 */
[----:B------:R-:W-:Y:S01]  /*fab0*/  IMAD.MOV.U32 R7, RZ, RZ, -0x1 ;  /* 0xffffffffff077424 */ /* 0x000fe200078e00ff */
[----:B------:R-:W-:Y:S01]  /*fac0*/  SHF.R.U32.HI R2, RZ, 0x2, R8 ;  /* 0x00000002ff027819 */ /* 0x000fe20000011608 */
[----:B------:R-:W-:Y:S01]  /*fad0*/  IMAD.MOV.U32 R6, RZ, RZ, -0x1 ;  /* 0xffffffffff067424 */ /* 0x000fe200078e00ff */
[----:B------:R-:W-:Y:S01]  /*fae0*/  ISETP.LT.U32.AND P0, PT, R5, 0x4, P0 ;  /* 0x000000040500780c */ /* 0x000fe20000701070 */
[----:B------:R-:W-:Y:S01]  /*faf0*/  IMAD.MOV.U32 R5, RZ, RZ, -0x1 ;  /* 0xffffffffff057424 */ /* 0x000fe200078e00ff */
[----:B------:R-:W-:Y:S01]  /*fb00*/  LOP3.LUT R2, R2, 0x1, RZ, 0xc0, !PT ;  /* 0x0000000102027812 */ /* 0x000fe200078ec0ff */
[----:B------:R-:W0:Y:S01]  /*fb10*/  @P2 S2R R4, SR_CgaCtaId ;  /* 0x0000000000042919 */ /* 0x000e220000008800 */
[----:B------:R-:W-:-:S02]  /*fb20*/  @P2 MOV R3, 0x400 ;  /* 0x0000040000032802 */ /* 0x000fc40000000f00 */
[----:B------:R-:W-:Y:S01]  /*fb30*/  ISETP.NE.U32.AND P1, PT, R2, 0x1, PT ;  /* 0x000000010200780c */ /* 0x000fe20003f25070 */
[----:B------:R-:W-:Y:S01]  /*fb40*/  IMAD.U32 R2, RZ, RZ, UR19 ;  /* 0x00000013ff027e24 */ /* 0x000fe2000f8e00ff */
[----:B------:R-:W-:Y:S02]  /*fb50*/  LOP3.LUT R8, R8, 0x3, RZ, 0xc0, !PT ;  /* 0x0000000308087812 */ /* 0x000fe400078ec0ff */
[----:B------:R-:W-:Y:S02]  /*fb60*/  PRMT R9, RZ, 0x7610, R9 ;  /* 0x00007610ff097816 */ /* 0x000fe40000000009 */
[----:B------:R-:W-:-:S04]  /*fb70*/  ISETP.GT.U32.AND P1, PT, R2, 0x3, !P1 ;  /* 0x000000030200780c */ /* 0x000fc80004f24070 */
[----:B------:R-:W-:Y:S02]  /*fb80*/  SEL R2, RZ, 0x1, !P1 ;  /* 0x00000001ff027807 */ /* 0x000fe40004800000 */
[----:B0-----:R-:W-:-:S04]  /*fb90*/  @P2 LEA R3, R4, R3, 0x18 ;  /* 0x0000000304032211 */ /* 0x001fc800078ec0ff */
[----:B------:R0:W-:Y:S02]  /*fba0*/  @P2 SYNCS.ARRIVE.TRANS64.A1T0 RZ, [R3+URZ+0x58], RZ ;  /* 0x000058ff03ff29a7 */ /* 0x0001e4000810003f */
[----:B0-----:R-:W-:-:S04]  /*fbb0*/  SEL R3, RZ, 0x1, !P0 ;  /* 0x00000001ff037807 */ /* 0x001fc80004000000 */
[----:B------:R-:W-:Y:S02]  /*fbc0*/  LOP3.LUT R0, R2, R0, R3, 0x96, !PT ;  /* 0x0000000002007212 */ /* 0x000fe400078e9603 */
[----:B------:R-:W-:Y:S02]  /*fbd0*/  PRMT R2, RZ, 0x7610, R2 ;  /* 0x00007610ff027816 */ /* 0x000fe40000000002 */
[----:B---3--:R-:W-:-:S04]  /*fbe0*/  IADD3 R12, P2, R12, UR24, RZ ;  /* 0x000000180c0c7c10 */ /* 0x008fc8000ff5e0ff */
[----:B--2---:R-:W-:Y:S01]  /*fbf0*/  IADD3.X R15, R15, UR21, RZ, P2, !PT ;  /* 0x000000150f0f7c10 */ /* 0x004fe200097fe4ff */
[----:B------:R0:W-:Y:S01]  /*fc00*/  STL [R1+0x84], R12 ;  /* 0x0000840c01007387 */ /* 0x0001e20000100800 */
[----:B------:R-:W-:-:S03]  /*fc10*/  ISETP.GE.U32.AND P2, PT, R12, UR8, PT ;  /* 0x000000080c007c0c */ /* 0x000fc6000bf46070 */
[----:B------:R0:W-:Y:S01]  /*fc20*/  STL [R1+0x80], R15 ;  /* 0x0000800f01007387 */ /* 0x0001e20000100800 */
[----:B------:R-:W-:-:S13]  /*fc30*/  ISETP.GE.U32.AND.EX P0, PT, R15, UR9, PT, P2 ;  /* 0x000000090f007c0c */ /* 0x000fda000bf06120 */
[----:B0-----:R-:W-:Y:S05]  /*fc40*/  @P0 BRA `(.L_x_309) ;  /* 0x0000000400500947 */ /* 0x001fea0003800000 */
[----:B------:R-:W-:Y:S01]  /*fc50*/  ULDC.64 UR8, c[0x0][0x628] ;  /* 0x00018a0000087ab9 */ /* 0x000fe20000000a00 */
[----:B------:R-:W0:Y:S01]  /*fc60*/  S2R R11, SR_CTAID.X ;  /* 0x00000000000b7919 */ /* 0x000e220000002500 */
[----:B------:R-:W-:Y:S01]  /*fc70*/  ISETP.NE.U32.AND P0, PT, RZ, UR8, PT ;  /* 0x00000008ff007c0c */ /* 0x000fe2000bf05070 */
[----:B------:R-:W-:Y:S01]  /*fc80*/  ULDC UR11, c[0x0][0x630] ;  /* 0x00018c00000b7ab9 */ /* 0x000fe20000000800 */
[----:B------:R-:W-:Y:S01]  /*fc90*/  IMAD.MOV.U32 R2, RZ, RZ, R12 ;  /* 0x000000ffff027224 */ /* 0x000fe200078e000c */
[----:B------:R-:W1:Y:S01]  /*fca0*/  S2R R10, SR_CTAID.Y ;  /* 0x00000000000a7919 */ /* 0x000e620000002600 */
[----:B------:R-:W-:Y:S01]  /*fcb0*/  ISETP.NE.AND.EX P0, PT, RZ, UR9, PT, P0 ;  /* 0x00000009ff007c0c */ /* 0x000fe2000bf05300 */
[----:B------:R-:W-:-:S12]  /*fcc0*/  IMAD.MOV.U32 R3, RZ, RZ, R15 ;  /* 0x000000ffff037224 */ /* 0x000fd800078e000f */
[----:B------:R-:W-:Y:S05]  /*fcd0*/  @!P0 BRA `(.L_x_310) ;  /* 0x0000000000288947 */ /* 0x000fea0003800000 */
[----:B------:R-:W-:Y:S02]  /*fce0*/  ULDC UR10, c[0x0][0x634] ;  /* 0x00018d00000a7ab9 */ /* 0x000fe40000000800 */
[----:B------:R-:W-:-:S05]  /*fcf0*/  IADD3 R7, P0, R12, UR10, RZ ;  /* 0x0000000a0c077c10 */ /* 0x000fca000ff1e0ff */
[----:B------:R-:W-:-:S04]  /*fd00*/  IMAD.X R13, RZ, RZ, R15, P0 ;  /* 0x000000ffff0d7224 */ /* 0x000fc800000e060f */
[----:B------:R-:W-:-:S04]  /*fd10*/  IMAD.WIDE.U32 R4, R13, UR8, RZ ;  /* 0x000000080d047c25 */ /* 0x000fc8000f8e00ff */
[----:B------:R-:W-:-:S04]  /*fd20*/  IMAD.WIDE.U32 R4, P0, R7, UR9, R4 ;  /* 0x0000000907047c25 */ /* 0x000fc8000f800004 */
[----:B------:R-:W-:-:S04]  /*fd30*/  IMAD.WIDE.U32 R6, R7, UR8, RZ ;  /* 0x0000000807067c25 */ /* 0x000fc8000f8e00ff */
[----:B------:R-:W-:Y:S01]  /*fd40*/  IMAD.X R3, RZ, RZ, RZ, P0 ;  /* 0x000000ffff037224 */ /* 0x000fe200000e06ff */
[----:B------:R-:W-:Y:S01]  /*fd50*/  IADD3 RZ, P0, R7, R4, RZ ;  /* 0x0000000407ff7210 */ /* 0x000fe20007f1e0ff */
[----:B------:R-:W-:-:S04]  /*fd60*/  IMAD.MOV.U32 R2, RZ, RZ, R5 ;  /* 0x000000ffff027224 */ /* 0x000fc800078e0005 */
[----:B------:R-:W-:-:S08]  /*fd70*/  IMAD.WIDE.U32.X R2, R13, UR9, R2, P0 ;  /* 0x000000090d027c25 */ /* 0x000fd000080e0402 */
.L_x_310:
[--C-:B------:R-:W-:Y:S01]  /*fd80*/  SHF.R.U64 R6, R2, UR11, R3.reuse ;  /* 0x0000000b02067c19 */ /* 0x100fe20008001203 */
[----:B------:R-:W-:Y:S01]  /*fd90*/  ULDC.64 UR8, c[0x0][0x620] ;  /* 0x0001880000087ab9 */ /* 0x000fe20000000a00 */
[----:B------:R-:W-:Y:S01]  /*fda0*/  SHF.R.U32.HI R2, RZ, UR11, R3 ;  /* 0x0000000bff027c19 */ /* 0x000fe20008011603 */
[----:B------:R-:W-:Y:S01]  /*fdb0*/  IMAD.MOV.U32 R3, RZ, RZ, R15 ;  /* 0x000000ffff037224 */ /* 0x000fe200078e000f */
[----:B------:R-:W-:Y:S01]  /*fdc0*/  IADD3 R5, P0, RZ, -R6, RZ ;  /* 0x80000006ff057210 */ /* 0x000fe20007f1e0ff */
[----:B------:R-:W2:Y:S01]  /*fdd0*/  LDC R16, c[0x0][0x144] ;  /* 0x00005100ff107b82 */ /* 0x000ea20000000800 */
[----:B0-----:R-:W-:Y:S01]  /*fde0*/  I2FP.F32.U32 R7, R11 ;  /* 0x0000000b00077245 */ /* 0x001fe20000201000 */
[----:B------:R-:W-:Y:S01]  /*fdf0*/  ULDC.64 UR14, c[0x0][0x640] ;  /* 0x00019000000e7ab9 */ /* 0x000fe20000000a00 */
[----:B------:R-:W-:Y:S01]  /*fe00*/  ULDC UR10, c[0x0][0x608] ;  /* 0x00018200000a7ab9 */ /* 0x000fe20000000800 */
[----:B------:R-:W-:Y:S01]  /*fe10*/  IMAD.X R2, RZ, RZ, ~R2, P0 ;  /* 0x000000ffff027224 */ /* 0x000fe200000e0e02 */
[----:B------:R-:W-:-:S03]  /*fe20*/  ISETP.NE.U32.AND P0, PT, RZ, UR14, PT ;  /* 0x0000000eff007c0c */ /* 0x000fc6000bf05070 */
[----:B------:R-:W-:Y:S01]  /*fe30*/  IMAD R4, R2, UR8, RZ ;  /* 0x0000000802047c24 */ /* 0x000fe2000f8e02ff */
[----:B------:R-:W0:Y:S01]  /*fe40*/  LDC R13, c[0x0][0x148] ;  /* 0x00005200ff0d7b82 */ /* 0x000e220000000800 */
[----:B------:R-:W-:Y:S01]  /*fe50*/  IMAD.MOV.U32 R2, RZ, RZ, R12 ;  /* 0x000000ffff027224 */ /* 0x000fe200078e000c */
[----:B------:R-:W-:-:S03]  /*fe60*/  ISETP.NE.AND.EX P0, PT, RZ, UR15, PT, P0 ;  /* 0x0000000fff007c0c */ /* 0x000fc6000bf05300 */
[----:B------:R-:W-:Y:S01]  /*fe70*/  IMAD.WIDE.U32 R2, R5, UR8, R2 ;  /* 0x0000000805027c25 */ /* 0x000fe2000f8e0002 */
[----:B------:R-:W-:-:S03]  /*fe80*/  ULDC UR8, c[0x0][0x150] ;  /* 0x0000540000087ab9 */ /* 0x000fc60000000800 */
[----:B------:R-:W-:Y:S02]  /*fe90*/  IMAD R5, R5, UR9, R4 ;  /* 0x0000000905057c24 */ /* 0x000fe4000f8e0204 */
[----:B------:R-:W-:Y:S01]  /*fea0*/  FMUL R4, R7, UR8 ;  /* 0x0000000807047c20 */ /* 0x000fe20008400000 */
[----:B------:R-:W-:Y:S01]  /*feb0*/  ULDC UR8, c[0x0][0x618] ;  /* 0x0001860000087ab9 */ /* 0x000fe20000000800 */
[----:B------:R-:W-:Y:S01]  /*fec0*/  ULDC UR9, c[0x0][0x154] ;  /* 0x0000550000097ab9 */ /* 0x000fe20000000800 */
[----:B------:R-:W-:-:S03]  /*fed0*/  IMAD.IADD R3, R3, 0x1, R5 ;  /* 0x0000000103037824 */ /* 0x000fc600078e0205 */
[----:B------:R-:W3:Y:S02]  /*fee0*/  F2I.U32.TRUNC.NTZ R4, R4 ;  /* 0x0000000400047305 */ /* 0x000ee4000020f000 */
[----:B------:R-:W-:Y:S02]  /*fef0*/  SHF.R.U64 R7, R2, UR8, R3 ;  /* 0x0000000802077c19 */ /* 0x000fe40008001203 */
[----:B-1----:R-:W-:-:S05]  /*ff00*/  I2FP.F32.U32 R2, R10 ;  /* 0x0000000a00027245 */ /* 0x002fca0000201000 */
[----:B------:R-:W-:Y:S01]  /*ff10*/  FMUL R5, R2, UR9 ;  /* 0x0000000902057c20 */ /* 0x000fe20008400000 */
[----:B------:R-:W-:Y:S01]  /*ff20*/  SHF.R.U32.HI R2, RZ, UR8, R3 ;  /* 0x00000008ff027c19 */ /* 0x000fe20008011603 */
[----:B------:R-:W-:Y:S02]  /*ff30*/  ULDC UR8, c[0x0][0x658] ;  /* 0x0001960000087ab9 */ /* 0x000fe40000000800 */
[----:B------:R1:W4:Y:S01]  /*ff40*/  F2I.U32.TRUNC.NTZ R15, R5 ;  /* 0x00000005000f7305 */ /* 0x000322000020f000 */
[--C-:B------:R-:W-:Y:S02]  /*ff50*/  SHF.R.U64 R14, R7, UR10, R2.reuse ;  /* 0x0000000a070e7c19 */ /* 0x100fe40008001202 */
[----:B------:R-:W-:Y:S01]  /*ff60*/  SHF.R.U32.HI R3, RZ, UR10, R2 ;  /* 0x0000000aff037c19 */ /* 0x000fe20008011602 */
[----:B---3--:R-:W-:-:S03]  /*ff70*/  IMAD.MOV R2, RZ, RZ, -R4 ;  /* 0x000000ffff027224 */ /* 0x008fc600078e0a04 */
[----:B------:R-:W-:Y:S01]  /*ff80*/  SHF.R.U64 R12, R14, UR8, R3 ;  /* 0x000000080e0c7c19 */ /* 0x000fe20008001203 */
[----:B--2---:R-:W-:Y:S01]  /*ff90*/  IMAD R17, R16, R2, R11 ;  /* 0x0000000210117224 */ /* 0x004fe200078e020b */
[----:B------:R-:W-:-:S03]  /*ffa0*/  SHF.R.U32.HI R4, RZ, UR8, R3 ;  /* 0x00000008ff047c19 */ /* 0x000fc60008011603 */
[----:B------:R-:W-:Y:S02]  /*ffb0*/  IMAD.MOV.U32 R2, RZ, RZ, R12 ;  /* 0x000000ffff027224 */ /* 0x000fe400078e000c */
[----:B------:R-:W-:Y:S01]  /*ffc0*/  IMAD.MOV.U32 R3, RZ, RZ, R4 ;  /* 0x000000ffff037224 */ /* 0x000fe200078e0004 */
[----:B-1--4-:R-:W-:Y:S06]  /*ffd0*/  @!P0 BRA `(.L_x_311) ;  /* 0x0000000000288947 */ /* 0x012fec0003800000 */
[----:B------:R-:W-:Y:S02]  /*ffe0*/  ULDC UR8, c[0x0][0x64c] ;  /* 0x0001930000087ab9 */ /* 0x000fe40000000800 */
[----:B------:R-:W-:-:S05]  /*fff0*/  IADD3 R3, P0, R12, UR8, RZ ;  /* 0x000000080c037c10 */ /* 0x000fca000ff1e0ff */
[----:B------:R-:W-:-:S04]  /*10000*/  IMAD.X R11, RZ, RZ, R4, P0 ;  /* 0x000000ffff0b7224 */ /* 0x000fc800000e0604 */
[----:B------:R-:W-:-:S04]  /*10010*/  IMAD.WIDE.U32 R4, R11, UR14, RZ ;  /* 0x0000000e0b047c25 */ /* 0x000fc8000f8e00ff */
[----:B------:R-:W-:-:S04]  /*10020*/  IMAD.WIDE.U32 R4, P0, R3, UR15, R4 ;  /* 0x0000000f03047c25 */ /* 0x000fc8000f800004 */
[----:B------:R-:W-:-:S04]  /*10030*/  IMAD.WIDE.U32 R2, R3, UR14, RZ ;  /* 0x0000000e03027c25 */ /* 0x000fc8000f8e00ff */
[----:B------:R-:W-:Y:S01]  /*10040*/  IMAD.MOV.U32 R2, RZ, RZ, R5 ;  /* 0x000000ffff027224 */ /* 0x000fe200078e0005 */
[----:B------:R-:W-:Y:S01]  /*10050*/  IADD3 RZ, P1, R3, R4, RZ ;  /* 0x0000000403ff7210 */ /* 0x000fe20007f3e0ff */
[----:B------:R-:W-:-:S04]  /*10060*/  IMAD.X R3, RZ, RZ, RZ, P0 ;  /* 0x000000ffff037224 */ /* 0x000fc800000e06ff */
[----:B------:R-:W-:-:S08]  /*10070*/  IMAD.WIDE.U32.X R2, R11, UR15, R2, P1 ;  /* 0x0000000f0b027c25 */ /* 0x000fd000088e0402 */
.L_x_311:
[----:B------:R-:W-:Y:S01]  /*10080*/  ULDC UR8, c[0x0][0x648] ;  /* 0x0001920000087ab9 */ /* 0x000fe20000000800 */
[----:B------:R-:W-:Y:S01]  /*10090*/  IMAD.MOV R15, RZ, RZ, -R15 ;  /* 0x000000ffff0f7224 */ /* 0x000fe200078e0a0f */
[----:B------:R-:W-:Y:S01]  /*100a0*/  SHF.R.U64 R3, R2, UR8, R3 ;  /* 0x0000000802037c19 */ /* 0x000fe20008001203 */
[----:B------:R-:W-:Y:S01]  /*100b0*/  ULDC UR8, c[0x0][0x638] ;  /* 0x00018e0000087ab9 */ /* 0x000fe20000000800 */
[----:B------:R-:W-:Y:S01]  /*100c0*/  LOP3.LUT R2, R14, UR18, RZ, 0xc0, !PT ;  /* 0x000000120e027c12 */ /* 0x000fe2000f8ec0ff */
[----:B0-----:R-:W-:Y:S01]  /*100d0*/  @P4 IMAD R17, R13, R15, R10 ;  /* 0x0000000f0d114224 */ /* 0x001fe200078e020a */
[----:B------:R-:W-:Y:S01]  /*100e0*/  LOP3.LUT R7, R7, UR4, RZ, 0xc0, !PT ;  /* 0x0000000407077c12 */ /* 0x000fe2000f8ec0ff */
[----:B------:R-:W-:Y:S01]  /*100f0*/  IMAD.MOV R5, RZ, RZ, -R3 ;  /* 0x000000ffff057224 */ /* 0x000fe200078e0a03 */
[----:B------:R-:W-:Y:S01]  /*10100*/  ULDC UR9, c[0x0][0x610] ;  /* 0x0001840000097ab9 */ /* 0x000fe20000000800 */
[----:B------:R-:W-:Y:S02]  /*10110*/  IMAD R2, R3, UR5, R2 ;  /* 0x0000000503027c24 */ /* 0x000fe4000f8e0202 */
[----:B------:R-:W-:Y:S01]  /*10120*/  IMAD R12, R5, UR8, R12 ;  /* 0x00000008050c7c24 */ /* 0x000fe2000f8e020c */
[----:B------:R-:W-:Y:S01]  /*10130*/  ULDC UR8, c[0x0][0x600] ;  /* 0x0001800000087ab9 */ /* 0x000fe20000000800 */
[----:B------:R-:W-:-:S02]  /*10140*/  IMAD R5, R2, UR9, R17 ;  /* 0x0000000902057c24 */ /* 0x000fc4000f8e0211 */
[----:B------:R-:W-:Y:S02]  /*10150*/  IMAD R12, R12, UR8, R7 ;  /* 0x000000080c0c7c24 */ /* 0x000fe4000f8e0207 */
[----:B------:R-:W-:-:S03]  /*10160*/  IMAD.MOV.U32 R2, RZ, RZ, 0x1 ;  /* 0x00000001ff027424 */ /* 0x000fc600078e00ff */
[----:B------:R-:W-:Y:S02]  /*10170*/  SEL R7, R12, R5, !P4 ;  /* 0x000000050c077207 */ /* 0x000fe40006000000 */
[----:B------:R-:W-:-:S07]  /*10180*/  SEL R5, R5, R12, !P4 ;  /* 0x0000000c05057207 */ /* 0x000fce0006000000 */
.L_x_309:
[----:B------:R-:W-:Y:S05]  /*10190*/  BSYNC B1 ;  /* 0x0000000000017941 */ /* 0x000fea0003800000 */
.L_x_308:
[----:B------:R-:W-:-:S13]  /*101a0*/  LOP3.LUT P0, RZ, R2, 0xff, RZ, 0xc0, !PT ;  /* 0x000000ff02ff7812 */ /* 0x000fda000780c0ff */
[----:B------:R-:W-:Y:S05]  /*101b0*/  @P0 BRA `(.L_x_312) ;  /* 0xfffffff400140947 */ /* 0x000fea000383ffff */
[----:B------:R-:W-:Y:S05]  /*101c0*/  BSYNC B0 ;  /* 0x0000000000007941 */ /* 0x000fea0003800000 */
.L_x_301:
[----:B------:R-:W-:-:S03]  /*101d0*/  UMOV UR8, 0xffffffff ;  /* 0xffffffff00087882 */ /* 0x000fc60000000000 */
[----:B------:R-:W-:Y:S05]  /*101e0*/  BRA.DIV UR8, `(.L_x_313) ;  /* 0x0000000608287947 */ /* 0x000fea000b800000 */
[----:B------:R-:W-:-:S13]  /*101f0*/  ELECT P0, URZ, PT ;  /* 0x00000000003f782f */ /* 0x000fda0003800000 */
.L_x_327:
[----:B------:R-:W-:Y:S04]  /*10200*/  BSSY B0, `(.L_x_314) ;  /* 0x000002c000007945 */ /* 0x000fe80003800000 */
[----:B------:R-:W-:Y:S05]  /*10210*/  @!P0 BRA `(.L_x_315) ;  /* 0x0000000000a88947 */ /* 0x000fea0003800000 */
[----:B------:R-:W-:-:S04]  /*10220*/  ULOP3.LUT UR8, UR13, 0x2, URZ, 0xfc, !UPT ;  /* 0x000000020d087892 */ /* 0x000fc8000f8efc3f */
[----:B------:R-:W-:-:S06]  /*10230*/  UISETP.NE.AND UP0, UPT, UR8, 0x3, UPT ;  /* 0x000000030800788c */ /* 0x000fcc000bf05270 */
[----:B------:R-:W-:-:S13]  /*10240*/  PLOP3.LUT P0, PT, PT, PT, UP0, 0x80, 0x0 ;  /* 0x000000000000781c */ /* 0x000fda0003f0f008 */
[----:B------:R-:W-:Y:S05]  /*10250*/  @!P0 BRA `(.L_x_316) ;  /* 0x0000000000048947 */ /* 0x000fea0003800000 */
[----:B------:R-:W-:Y:S01]  /*10260*/  BPT.TRAP 0x1 ;  /* 0x000000040000795c */ /* 0x000fe20000300000 */
.L_x_316:
[----:B------:R-:W0:Y:S01]  /*10270*/  S2R R3, SR_CgaCtaId ;  /* 0x0000000000037919 */ /* 0x000e220000008800 */
[----:B------:R-:W-:-:S04]  /*10280*/  MOV R2, 0x400 ;  /* 0x0000040000027802 */ /* 0x000fc80000000f00 */
[----:B0-----:R-:W-:Y:S02]  /*10290*/  LEA R3, R3, R2, 0x18 ;  /* 0x0000000203037211 */ /* 0x001fe400078ec0ff */
[----:B------:R-:W-:-:S03]  /*102a0*/  SHF.L.U32 R2, R0, 0x1f, RZ ;  /* 0x0000001f00027819 */ /* 0x000fc600000006ff */
[----:B------:R-:W-:-:S04]  /*102b0*/  VIADD R3, R3, 0x20 ;  /* 0x0000002003037836 */ /* 0x000fc80000000000 */
[C---:B------:R-:W-:Y:S02]  /*102c0*/  IMAD R7, R8.reuse, 0x8, R3 ;  /* 0x0000000808077824 */ /* 0x040fe400078e0203 */
[----:B------:R-:W-:Y:S02]  /*102d0*/  VIADD R8, R8, 0x1 ;  /* 0x0000000108087836 */ /* 0x000fe40000000000 */
[----:B------:R-:W0:Y:S03]  /*102e0*/  SYNCS.PHASECHK.TRANS64.TRYWAIT P0, [R7+URZ], R2 ;  /* 0x00000002070075a7 */ /* 0x000e26000800017f */
[----:B------:R-:W-:-:S04]  /*102f0*/  ISETP.NE.AND P1, PT, R8, 0x4, PT ;  /* 0x000000040800780c */ /* 0x000fc80003f25270 */
[----:B------:R-:W-:Y:S02]  /*10300*/  SEL R5, RZ, 0x1, P1 ;  /* 0x00000001ff057807 */ /* 0x000fe40000800000 */
[----:B------:R-:W-:Y:S02]  /*10310*/  SEL R8, R8, RZ, P1 ;  /* 0x000000ff08087207 */ /* 0x000fe40000800000 */
[----:B------:R-:W-:-:S03]  /*10320*/  LOP3.LUT R5, R0, R5, RZ, 0x3c, !PT ;  /* 0x0000000500057212 */ /* 0x000fc600078e3cff */
[----:B------:R-:W-:Y:S01]  /*10330*/  IMAD R9, R8, 0x8, R3 ;  /* 0x0000000808097824 */ /* 0x000fe200078e0203 */
[----:B------:R-:W-:Y:S01]  /*10340*/  SHF.L.U32 R4, R5, 0x1f, RZ ;  /* 0x0000001f05047819 */ /* 0x000fe200000006ff */
[----:B0-----:R-:W-:Y:S06]  /*10350*/  @!P0 BRA `(.L_x_317) ;  /* 0x0000000000ec8947 */ /* 0x001fec0003800000 */
.L_x_328:
[----:B------:R-:W1:Y:S01]  /*10360*/  SYNCS.PHASECHK.TRANS64.TRYWAIT P0, [R9+URZ], R4 ;  /* 0x00000004090075a7 */ /* 0x000e62000800017f */
[----:B------:R-:W-:-:S05]  /*10370*/  VIADD R0, R8, 0x1 ;  /* 0x0000000108007836 */ /* 0x000fca0000000000 */
[----:B------:R-:W-:-:S04]  /*10380*/  ISETP.NE.AND P1, PT, R0, 0x4, PT ;  /* 0x000000040000780c */ /* 0x000fc80003f25270 */
[----:B0-----:R-:W-:Y:S02]  /*10390*/  SEL R2, RZ, 0x1, P1 ;  /* 0x00000001ff027807 */ /* 0x001fe40000800000 */
[----:B------:R-:W-:Y:S02]  /*103a0*/  SEL R0, R0, RZ, P1 ;  /* 0x000000ff00007207 */ /* 0x000fe40000800000 */
[----:B------:R-:W-:-:S03]  /*103b0*/  LOP3.LUT R7, R5, R2, RZ, 0x3c, !PT ;  /* 0x0000000205077212 */ /* 0x000fc600078e3cff */
[----:B------:R-:W-:Y:S01]  /*103c0*/  IMAD R6, R0, 0x8, R3 ;  /* 0x0000000800067824 */ /* 0x000fe200078e0203 */
[----:B------:R-:W-:Y:S01]  /*103d0*/  SHF.L.U32 R5, R7, 0x1f, RZ ;  /* 0x0000001f07057819 */ /* 0x000fe200000006ff */
[----:B-1----:R-:W-:Y:S06]  /*103e0*/  @!P0 BRA `(.L_x_318) ;  /* 0x0000000000dc8947 */ /* 0x002fec0003800000 */
.L_x_329:
[----:B------:R-:W1:Y:S01]  /*103f0*/  SYNCS.PHASECHK.TRANS64.TRYWAIT P0, [R6+URZ], R5 ;  /* 0x00000005060075a7 */ /* 0x000e62000800017f */
[----:B------:R-:W-:-:S05]  /*10400*/  VIADD R0, R0, 0x1 ;  /* 0x0000000100007836 */ /* 0x000fca0000000000 */
[----:B------:R-:W-:-:S04]  /*10410*/  ISETP.NE.AND P1, PT, R0, 0x4, PT ;  /* 0x000000040000780c */ /* 0x000fc80003f25270 */
[----:B------:R-:W-:Y:S02]  /*10420*/  SEL R2, RZ, 0x1, P1 ;  /* 0x00000001ff027807 */ /* 0x000fe40000800000 */
[----:B------:R-:W-:Y:S02]  /*10430*/  SEL R0, R0, RZ, P1 ;  /* 0x000000ff00007207 */ /* 0x000fe40000800000 */
[----:B------:R-:W-:Y:S01]  /*10440*/  LOP3.LUT R2, R7, R2, RZ, 0x3c, !PT ;  /* 0x0000000207027212 */ /* 0x000fe200078e3cff */
[----:B-1----:R-:W-:Y:S06]  /*10450*/  @!P0 BRA `(.L_x_319) ;  /* 0x0000000000d48947 */ /* 0x002fec0003800000 */
.L_x_330:
[----:B------:R-:W-:Y:S01]  /*10460*/  IMAD R3, R0, 0x8, R3 ;  /* 0x0000000800037824 */ /* 0x000fe200078e0203 */
[----:B------:R-:W-:-:S07]  /*10470*/  SHF.L.U32 R0, R2, 0x1f, RZ ;  /* 0x0000001f02007819 */ /* 0x000fce00000006ff */
.L_x_320:
[----:B--2---:R2:W3:Y:S02]  /*10480*/  SYNCS.PHASECHK.TRANS64.TRYWAIT P0, [R3+URZ], R0 ;  /* 0x00000000030075a7 */ /* 0x0044e4000800017f */
[----:B---3--:R-:W-:Y:S05]  /*10490*/  @!P0 NANOSLEEP.SYNCS 0x989680 ;  /* 0x009896800000895d */ /* 0x008fea0003900000 */
[----:B------:R-:W3:Y:S02]  /*104a0*/  @!P0 SYNCS.PHASECHK.TRANS64 P0, [R3+URZ], R0 ;  /* 0x00000000030085a7 */ /* 0x000ee4000800007f */
[----:B---3--:R-:W-:Y:S05]  /*104b0*/  @!P0 BRA `(.L_x_320) ;  /* 0xfffffffc00f08947 */ /* 0x008fea000383ffff */
.L_x_315:
[----:B------:R-:W-:Y:S05]  /*104c0*/  BSYNC B0 ;  /* 0x0000000000007941 */ /* 0x000fea0003800000 */
.L_x_314:
[----:B------:R-:W-:Y:S05]  /*104d0*/  EXIT ;  /* 0x000000000000794d */ /* 0x000fea0003800000 */
.L_x_21:
[----:B-1----:R-:W-:-:S04]  /*104e0*/  IMAD.U32 R3, RZ, RZ, UR7 ;  /* 0x00000007ff037e24 */ /* 0x002fc8000f8e00ff */
[----:B------:R1:W3:Y:S03]  /*104f0*/  SYNCS.PHASECHK.TRANS64.TRYWAIT P0, [R3+URZ], R0 ;  /* 0x00000000030075a7 */ /* 0x0002e6000800017f */
[----:B---3--:R-:W-:Y:S05]  /*10500*/  @!P0 NANOSLEEP.SYNCS 0x989680 ;  /* 0x009896800000895d */ /* 0x008fea0003900000 */
[----:B------:R-:W3:Y:S02]  /*10510*/  @!P0 SYNCS.PHASECHK.TRANS64 P0, [R3+URZ], R0 ;  /* 0x00000000030085a7 */ /* 0x000ee4000800007f */
[----:B---3--:R-:W-:Y:S05]  /*10520*/  @!P0 BRA `(.L_x_21) ;  /* 0xfffffffc00ec8947 */ /* 0x008fea000383ffff */
[----:B------:R-:W-:Y:S05]  /*10530*/  BRA `(.L_x_20) ;  /* 0xffffff1800447947 */ /* 0x000fea000383ffff */
.L_x_27:
[----:B-----5:R1:W-:Y:S02]  /*10540*/  STL [R1+0x90], R0 ;  /* 0x0000900001007387 */ /* 0x0203e40000100800 */
[----:B-1----:R-:W-:-:S04]  /*10550*/  IMAD.U32 R0, RZ, RZ, UR9 ;  /* 0x00000009ff007e24 */ /* 0x002fc8000f8e00ff */
[----:B------:R1:W4:Y:S03]  /*10560*/  SYNCS.PHASECHK.TRANS64.TRYWAIT P0, [R0+URZ], R229 ;  /* 0x000000e5000075a7 */ /* 0x000326000800017f */
[----:B----4-:R-:W-:Y:S05]  /*10570*/  @!P0 NANOSLEEP.SYNCS 0x989680 ;  /* 0x009896800000895d */ /* 0x010fea0003900000 */
[----:B------:R1:W4:Y:S02]  /*10580*/  @!P0 SYNCS.PHASECHK.TRANS64 P0, [R0+URZ], R229 ;  /* 0x000000e5000085a7 */ /* 0x000324000800007f */
[----:B-1----:R1:W5:Y:S02]  /*10590*/  LDL.LU R0, [R1+0x90] ;  /* 0x0000900001007983 */ /* 0x0023640000300800 */
[----:B-1--4-:R-:W-:Y:S05]  /*105a0*/  @!P0 BRA `(.L_x_27) ;  /* 0xfffffffc00e48947 */ /* 0x012fea000383ffff */
[----:B------:R-:W-:Y:S05]  /*105b0*/  BRA `(.L_x_26) ;  /* 0xffffff2800a87947 */ /* 0x000fea000383ffff */
.L_x_302:
[----:B------:R-:W-:Y:S01]  /*105c0*/  BSSY B1, `(.L_x_321) ;  /* 0x0000006000017945 */ /* 0x000fe20003800000 */
[----:B------:R-:W-:-:S07]  /*105d0*/  IMAD.MOV.U32 R2, RZ, RZ, -0x1 ;  /* 0xffffffffff027424 */ /* 0x000fce00078e00ff */
[----:B------:R-:W-:Y:S05]  /*105e0*/  WARPSYNC.COLLECTIVE R2, `(.L_x_322) ;  /* 0x00000000020c7348 */ /* 0x000fea0003c00000 */
[----:B------:R-:W-:Y:S02]  /*105f0*/  ELECT P0, UR62, PT ;  /* 0x00000000003e782f */ /* 0x000fe40003800000 */
[----:B------:R-:W-:Y:S01]  /*10600*/  MOV R2, UR62 ;  /* 0x0000003e00027c02 */ /* 0x000fe20008000f00 */
[----:B------:R-:W-:Y:S10]  /*10610*/  ENDCOLLECTIVE ;  /* 0x000000000000791b */ /* 0x000ff40003800000 */
.L_x_322:
[----:B------:R-:W-:Y:S05]  /*10620*/  BSYNC B1 ;  /* 0x0000000000017941 */ /* 0x000fea0003800000 */
.L_x_321:
[----:B------:R-:W-:Y:S05]  /*10630*/  BRA `(.L_x_323) ;  /* 0xfffffff000007947 */ /* 0x000fea000383ffff */
.L_x_305:
[----:B0-----:R0:W2:Y:S02]  /*10640*/  SYNCS.PHASECHK.TRANS64.TRYWAIT P0, [R11+URZ+0x20], R4 ;  /* 0x000020040b0075a7 */ /* 0x0010a4000800017f */
[----:B--2---:R-:W-:Y:S05]  /*10650*/  @!P0 NANOSLEEP.SYNCS 0x989680 ;  /* 0x009896800000895d */ /* 0x004fea0003900000 */
[----:B------:R-:W2:Y:S02]  /*10660*/  @!P0 SYNCS.PHASECHK.TRANS64 P0, [R11+URZ+0x20], R4 ;  /* 0x000020040b0085a7 */ /* 0x000ea4000800007f */
[----:B--2---:R-:W-:Y:S05]  /*10670*/  @!P0 BRA `(.L_x_305) ;  /* 0xfffffffc00f08947 */ /* 0x004fea000383ffff */
[----:B------:R-:W-:Y:S05]  /*10680*/  BRA `(.L_x_324) ;  /* 0xfffffff000407947 */ /* 0x000fea000383ffff */
.L_x_313:
[----:B------:R-:W-:Y:S01]  /*10690*/  BSSY B0, `(.L_x_325) ;  /* 0x0000006000007945 */ /* 0x000fe20003800000 */
[----:B------:R-:W-:-:S07]  /*106a0*/  IMAD.MOV.U32 R2, RZ, RZ, -0x1 ;  /* 0xffffffffff027424 */ /* 0x000fce00078e00ff */
[----:B------:R-:W-:Y:S05]  /*106b0*/  WARPSYNC.COLLECTIVE R2, `(.L_x_326) ;  /* 0x00000000020c7348 */ /* 0x000fea0003c00000 */
[----:B------:R-:W-:Y:S02]  /*106c0*/  ELECT P0, UR62, PT ;  /* 0x00000000003e782f */ /* 0x000fe40003800000 */
[----:B------:R-:W-:Y:S01]  /*106d0*/  MOV R2, UR62 ;  /* 0x0000003e00027c02 */ /* 0x000fe20008000f00 */
[----:B------:R-:W-:Y:S10]  /*106e0*/  ENDCOLLECTIVE ;  /* 0x000000000000791b */ /* 0x000ff40003800000 */
.L_x_326:
[----:B------:R-:W-:Y:S05]  /*106f0*/  BSYNC B0 ;  /* 0x0000000000007941 */ /* 0x000fea0003800000 */
.L_x_325:
[----:B------:R-:W-:Y:S05]  /*10700*/  BRA `(.L_x_327) ;  /* 0xfffffff800bc7947 */ /* 0x000fea000383ffff */
.L_x_317:
[----:B0-----:R0:W1:Y:S02]  /*10710*/  SYNCS.PHASECHK.TRANS64.TRYWAIT P0, [R7+URZ], R2 ;  /* 0x00000002070075a7 */ /* 0x001064000800017f */
[----:B-1----:R-:W-:Y:S05]  /*10720*/  @!P0 NANOSLEEP.SYNCS 0x989680 ;  /* 0x009896800000895d */ /* 0x002fea0003900000 */
[----:B------:R-:W1:Y:S02]  /*10730*/  @!P0 SYNCS.PHASECHK.TRANS64 P0, [R7+URZ], R2 ;  /* 0x00000002070085a7 */ /* 0x000e64000800007f */
[----:B-1----:R-:W-:Y:S05]  /*10740*/  @!P0 BRA `(.L_x_317) ;  /* 0xfffffffc00f08947 */ /* 0x002fea000383ffff */
[----:B------:R-:W-:Y:S05]  /*10750*/  BRA `(.L_x_328) ;  /* 0xfffffffc00007947 */ /* 0x000fea000383ffff */
.L_x_318:
[----:B0-----:R0:W1:Y:S02]  /*10760*/  SYNCS.PHASECHK.TRANS64.TRYWAIT P0, [R9+URZ], R4 ;  /* 0x00000004090075a7 */ /* 0x001064000800017f */
[----:B-1----:R-:W-:Y:S05]  /*10770*/  @!P0 NANOSLEEP.SYNCS 0x989680 ;  /* 0x009896800000895d */ /* 0x002fea0003900000 */
[----:B------:R-:W1:Y:S02]  /*10780*/  @!P0 SYNCS.PHASECHK.TRANS64 P0, [R9+URZ], R4 ;  /* 0x00000004090085a7 */ /* 0x000e64000800007f */
[----:B-1----:R-:W-:Y:S05]  /*10790*/  @!P0 BRA `(.L_x_318) ;  /* 0xfffffffc00f08947 */ /* 0x002fea000383ffff */
[----:B------:R-:W-:Y:S05]  /*107a0*/  BRA `(.L_x_329) ;  /* 0xfffffffc00107947 */ /* 0x000fea000383ffff */
.L_x_319:
[----:B-1----:R1:W2:Y:S02]  /*107b0*/  SYNCS.PHASECHK.TRANS64.TRYWAIT P0, [R6+URZ], R5 ;  /* 0x00000005060075a7 */ /* 0x0022a4000800017f */
[----:B--2---:R-:W-:Y:S05]  /*107c0*/  @!P0 NANOSLEEP.SYNCS 0x989680 ;  /* 0x009896800000895d */ /* 0x004fea0003900000 */
[----:B------:R-:W2:Y:S02]  /*107d0*/  @!P0 SYNCS.PHASECHK.TRANS64 P0, [R6+URZ], R5 ;  /* 0x00000005060085a7 */ /* 0x000ea4000800007f */
[----:B--2---:R-:W-:Y:S05]  /*107e0*/  @!P0 BRA `(.L_x_319) ;  /* 0xfffffffc00f08947 */ /* 0x004fea000383ffff */
[----:B------:R-:W-:Y:S05]  /*107f0*/  BRA `(.L_x_330) ;  /* 0xfffffffc00187947 */ /* 0x000fea000383ffff */
.L_x_331:
[----:B------:R-:W-:-:S00]  /*10800*/  BRA `(.L_x_331) ;  /* 0xfffffffc00fc7947 */ /* 0x000fc0000383ffff */
[----:B------:R-:W-:-:S00]  /*10810*/  NOP ;  /* 0x0000000000007918 */ /* 0x000fc00000000000 */
        /* <DEDUP_REMOVED lines=14> */
.L_x_332:


//--------------------- .nv.shared._ZN7cutlass13device_kernelINS_4gemm6kernel13GemmUniversalIN4cute5tupleIJiiiiEEENS1_10collective13CollectiveMmaINS1_37MainloopSm90TmaGmmaWarpSpecializedFP8ILi4ENS5_IJNS4_1CILi2EEESB_NSA_ILi1EEEEEENS1_35KernelTmaWarpSpecializedCooperativeEEENS5_IJNSA_ILi256EEENSA_ILi128EEENSA_ILi32EEEEEENS_12float_e5m2_tENS5_IJlSC_lEEESK_SL_NS4_8TiledMMAINS4_8MMA_AtomIJNS4_4SM904GMMA31MMA_64x128x32_F32E5M2E5M2_SS_TNILNSP_7ScaleInE1ELSR_1EEEEEENS4_6LayoutINS5_IJSB_SC_SC_EEENS5_IJSC_NSA_ILi0EEESW_EEEEENS5_IJNS4_10UnderscoreESZ_SZ_EEEEENS4_23SM90_TMA_LOAD_MULTICASTENS4_14ComposedLayoutINS4_7SwizzleILi1ELi4ELi3EEENS4_18smem_ptr_flag_bitsILi8EEENSU_INS5_IJNSA_ILi8EEESI_EEENS5_IJSI_SC_EEEEEEEvNS4_8identityES12_S1C_vS1D_EENS_8epilogue10collective6detail29Sm90TmaWarpSpecializedAdapterINS1G_15DefaultEpilogueISK_SL_SL_NS1F_6thread17LinearCombinationISK_Li1EffLNS1K_9ScaleType4KindE0ELNS_15FloatRoundStyleE2ESK_EENS1_15EpilogueDefaultEEEEEvvEEEEvNT_6ParamsE --------------------------
	.section	.nv.shared._ZN7cutlass13device_kernelINS_4gemm6kernel13GemmUniversalIN4cute5tupleIJiiiiEEENS1_10collective13CollectiveMmaINS1_37MainloopSm90TmaGmmaWarpSpecializedFP8ILi4ENS5_IJNS4_1CILi2EEESB_NSA_ILi1EEEEEENS1_35KernelTmaWarpSpecializedCooperativeEEENS5_IJNSA_ILi256EEENSA_ILi128EEENSA_ILi32EEEEEENS_12float_e5m2_tENS5_IJlSC_lEEESK_SL_NS4_8TiledMMAINS4_8MMA_AtomIJNS4_4SM904GMMA31MMA_64x128x32_F32E5M2E5M2_SS_TNILNSP_7ScaleInE1ELSR_1EEEEEENS4_6LayoutINS5_IJSB_SC_SC_EEENS5_IJSC_NSA_ILi0EEESW_EEEEENS5_IJNS4_10UnderscoreESZ_SZ_EEEEENS4_23SM90_TMA_LOAD_MULTICASTENS4_14ComposedLayoutINS4_7SwizzleILi1ELi4ELi3EEENS4_18smem_ptr_flag_bitsILi8EEENSU_INS5_IJNSA_ILi8EEESI_EEENS5_IJSI_SC_EEEEEEEvNS4_8identityES12_S1C_vS1D_EENS_8epilogue10collective6detail29Sm90TmaWarpSpecializedAdapterINS1G_15DefaultEpilogueISK_SL_SL_NS1F_6thread17LinearCombinationISK_Li1EffLNS1K_9ScaleType4KindE0ELNS_15FloatRoundStyleE2ESK_EENS1_15EpilogueDefaultEEEEEvvEEEEvNT_6ParamsE,"aw",@nobits
	.sectionflags	@""
	.align	16
	.zero		1024


//--------------------- .nv.shared.reserved.0     --------------------------
	.section	.nv.shared.reserved.0,"aw",@nobits
	.weak		__nv_reservedSMEM_offset_0_alias
	.size		__nv_reservedSMEM_offset_0_alias, 0, 0
	.other		__nv_reservedSMEM_offset_0_alias,@"STO_CUDA_RESERVED_SHARED STV_DEFAULT"
__nv_reservedSMEM_offset_0_alias:
	.zero		0


//--------------------- .nv.global                --------------------------
	.section	.nv.global,"aw",@nobits
.nv.global:
	.type		_ZN39_INTERNAL_d2c0be94_4_k_cu_911b2477_54314cute1_E,@object
	.size		_ZN39_INTERNAL_d2c0be94_4_k_cu_911b2477_54314cute1_E,(_ZN39_INTERNAL_d2c0be94_4_k_cu_911b2477_54314cuda3std3__45__cpo6cbeginE - _ZN39_INTERNAL_d2c0be94_4_k_cu_911b2477_54314cute1_E)
_ZN39_INTERNAL_d2c0be94_4_k_cu_911b2477_54314cute1_E:
	.zero		1
	.type		_ZN39_INTERNAL_d2c0be94_4_k_cu_911b2477_54314cuda3std3__45__cpo6cbeginE,@object
	.size		_ZN39_INTERNAL_d2c0be94_4_k_cu_911b2477_54314cuda3std3__45__cpo6cbeginE,(_ZN39_INTERNAL_d2c0be94_4_k_cu_911b2477_54314cuda3std3__48in_placeE - _ZN39_INTERNAL_d2c0be94_4_k_cu_911b2477_54314cuda3std3__45__cpo6cbeginE)
_ZN39_INTERNAL_d2c0be94_4_k_cu_911b2477_54314cuda3std3__45__cpo6cbeginE:
	.zero		1
	.type		_ZN39_INTERNAL_d2c0be94_4_k_cu_911b2477_54314cuda3std3__48in_placeE,@object
	.size		_ZN39_INTERNAL_d2c0be94_4_k_cu_911b2477_54314cuda3std3__48in_placeE,(_ZN39_INTERNAL_d2c0be94_4_k_cu_911b2477_54314cuda3std6ranges3__45__cpo9iter_moveE - _ZN39_INTERNAL_d2c0be94_4_k_cu_911b2477_54314cuda3std3__48in_placeE)
_ZN39_INTERNAL_d2c0be94_4_k_cu_911b2477_54314cuda3std3__48in_placeE:
	.zero		1
	.type		_ZN39_INTERNAL_d2c0be94_4_k_cu_911b2477_54314cuda3std6ranges3__45__cpo9iter_moveE,@object
	.size		_ZN39_INTERNAL_d2c0be94_4_k_cu_911b2477_54314cuda3std6ranges3__45__cpo9iter_moveE,(_ZN39_INTERNAL_d2c0be94_4_k_cu_911b2477_54314cuda3std3__45__cpo5beginE - _ZN39_INTERNAL_d2c0be94_4_k_cu_911b2477_54314cuda3std6ranges3__45__cpo9iter_moveE)
_ZN39_INTERNAL_d2c0be94_4_k_cu_911b2477_54314cuda3std6ranges3__45__cpo9iter_moveE:
	.zero		1
	.type		_ZN39_INTERNAL_d2c0be94_4_k_cu_911b2477_54314cuda3std3__45__cpo5beginE,@object
	.size		_ZN39_INTERNAL_d2c0be94_4_k_cu_911b2477_54314cuda3std3__45__cpo5beginE,(_ZN39_INTERNAL_d2c0be94_4_k_cu_911b2477_54314cuda3std3__441_GLOBAL__N__d2c0be94_4_k_cu_911b2477_54316ignoreE - _ZN39_INTERNAL_d2c0be94_4_k_cu_911b2477_54314cuda3std3__45__cpo5beginE)
_ZN39_INTERNAL_d2c0be94_4_k_cu_911b2477_54314cuda3std3__45__cpo5beginE:
	.zero		1
	.type		_ZN39_INTERNAL_d2c0be94_4_k_cu_911b2477_54314cuda3std3__441_GLOBAL__N__d2c0be94_4_k_cu_911b2477_54316ignoreE,@object
	.size		_ZN39_INTERNAL_d2c0be94_4_k_cu_911b2477_54314cuda3std3__441_GLOBAL__N__d2c0be94_4_k_cu_911b2477_54316ignoreE,(_ZN39_INTERNAL_d2c0be94_4_k_cu_911b2477_54314cute7productE - _ZN39_INTERNAL_d2c0be94_4_k_cu_911b2477_54314cuda3std3__441_GLOBAL__N__d2c0be94_4_k_cu_911b2477_54316ignoreE)
_ZN39_INTERNAL_d2c0be94_4_k_cu_911b2477_54314cuda3std3__441_GLOBAL__N__d2c0be94_4_k_cu_911b2477_54316ignoreE:
	.zero		1
	.type		_ZN39_INTERNAL_d2c0be94_4_k_cu_911b2477_54314cute7productE,@object
	.size		_ZN39_INTERNAL_d2c0be94_4_k_cu_911b2477_54314cute7productE,(_ZN39_INTERNAL_d2c0be94_4_k_cu_911b2477_54314cuda3std3__45__cpo3endE - _ZN39_INTERNAL_d2c0be94_4_k_cu_911b2477_54314cute7productE)
_ZN39_INTERNAL_d2c0be94_4_k_cu_911b2477_54314cute7productE:
	.zero		1
	.type		_ZN39_INTERNAL_d2c0be94_4_k_cu_911b2477_54314cuda3std3__45__cpo3endE,@object
	.size		_ZN39_INTERNAL_d2c0be94_4_k_cu_911b2477_54314cuda3std3__45__cpo3endE,(_ZN39_INTERNAL_d2c0be94_4_k_cu_911b2477_54314cuda3std3__419piecewise_constructE - _ZN39_INTERNAL_d2c0be94_4_k_cu_911b2477_54314cuda3std3__45__cpo3endE)
_ZN39_INTERNAL_d2c0be94_4_k_cu_911b2477_54314cuda3std3__45__cpo3endE:
	.zero		1
	.type		_ZN39_INTERNAL_d2c0be94_4_k_cu_911b2477_54314cuda3std3__419piecewise_constructE,@object
	.size		_ZN39_INTERNAL_d2c0be94_4_k_cu_911b2477_54314cuda3std3__419piecewise_constructE,(_ZN39_INTERNAL_d2c0be94_4_k_cu_911b2477_54314cuda3std3__45__cpo4cendE - _ZN39_INTERNAL_d2c0be94_4_k_cu_911b2477_54314cuda3std3__419piecewise_constructE)
_ZN39_INTERNAL_d2c0be94_4_k_cu_911b2477_54314cuda3std3__419piecewise_constructE:
	.zero		1
	.type		_ZN39_INTERNAL_d2c0be94_4_k_cu_911b2477_54314cuda3std3__45__cpo4cendE,@object
	.size		_ZN39_INTERNAL_d2c0be94_4_k_cu_911b2477_54314cuda3std3__45__cpo4cendE,(_ZN39_INTERNAL_d2c0be94_4_k_cu_911b2477_54314cuda3std6ranges3__45__cpo4swapE - _ZN39_INTERNAL_d2c0be94_4_k_cu_911b2477_54314cuda3std3__45__cpo4cendE)
_ZN39_INTERNAL_d2c0be94_4_k_cu_911b2477_54314cuda3std3__45__cpo4cendE:
	.zero		1
	.type		_ZN39_INTERNAL_d2c0be94_4_k_cu_911b2477_54314cuda3std6ranges3__45__cpo4swapE,@object
	.size		_ZN39_INTERNAL_d2c0be94_4_k_cu_911b2477_54314cuda3std6ranges3__45__cpo4swapE,(.L_7 - _ZN39_INTERNAL_d2c0be94_4_k_cu_911b2477_54314cuda3std6ranges3__45__cpo4swapE)
_ZN39_INTERNAL_d2c0be94_4_k_cu_911b2477_54314cuda3std6ranges3__45__cpo4swapE:
	.zero		1
.L_7:


//--------------------- .nv.constant0._ZN7cutlass13device_kernelINS_4gemm6kernel13GemmUniversalIN4cute5tupleIJiiiiEEENS1_10collective13CollectiveMmaINS1_37MainloopSm90TmaGmmaWarpSpecializedFP8ILi4ENS5_IJNS4_1CILi2EEESB_NSA_ILi1EEEEEENS1_35KernelTmaWarpSpecializedCooperativeEEENS5_IJNSA_ILi256EEENSA_ILi128EEENSA_ILi32EEEEEENS_12float_e5m2_tENS5_IJlSC_lEEESK_SL_NS4_8TiledMMAINS4_8MMA_AtomIJNS4_4SM904GMMA31MMA_64x128x32_F32E5M2E5M2_SS_TNILNSP_7ScaleInE1ELSR_1EEEEEENS4_6LayoutINS5_IJSB_SC_SC_EEENS5_IJSC_NSA_ILi0EEESW_EEEEENS5_IJNS4_10UnderscoreESZ_SZ_EEEEENS4_23SM90_TMA_LOAD_MULTICASTENS4_14ComposedLayoutINS4_7SwizzleILi1ELi4ELi3EEENS4_18smem_ptr_flag_bitsILi8EEENSU_INS5_IJNSA_ILi8EEESI_EEENS5_IJSI_SC_EEEEEEEvNS4_8identityES12_S1C_vS1D_EENS_8epilogue10collective6detail29Sm90TmaWarpSpecializedAdapterINS1G_15DefaultEpilogueISK_SL_SL_NS1F_6thread17LinearCombinationISK_Li1EffLNS1K_9ScaleType4KindE0ELNS_15FloatRoundStyleE2ESK_EENS1_15EpilogueDefaultEEEEEvvEEEEvNT_6ParamsE --------------------------
	.section	.nv.constant0._ZN7cutlass13device_kernelINS_4gemm6kernel13GemmUniversalIN4cute5tupleIJiiiiEEENS1_10collective13CollectiveMmaINS1_37MainloopSm90TmaGmmaWarpSpecializedFP8ILi4ENS5_IJNS4_1CILi2EEESB_NSA_ILi1EEEEEENS1_35KernelTmaWarpSpecializedCooperativeEEENS5_IJNSA_ILi256EEENSA_ILi128EEENSA_ILi32EEEEEENS_12float_e5m2_tENS5_IJlSC_lEEESK_SL_NS4_8TiledMMAINS4_8MMA_AtomIJNS4_4SM904GMMA31MMA_64x128x32_F32E5M2E5M2_SS_TNILNSP_7ScaleInE1ELSR_1EEEEEENS4_6LayoutINS5_IJSB_SC_SC_EEENS5_IJSC_NSA_ILi0EEESW_EEEEENS5_IJNS4_10UnderscoreESZ_SZ_EEEEENS4_23SM90_TMA_LOAD_MULTICASTENS4_14ComposedLayoutINS4_7SwizzleILi1ELi4ELi3EEENS4_18smem_ptr_flag_bitsILi8EEENSU_INS5_IJNSA_ILi8EEESI_EEENS5_IJSI_SC_EEEEEEEvNS4_8identityES12_S1C_vS1D_EENS_8epilogue10collective6detail29Sm90TmaWarpSpecializedAdapterINS1G_15DefaultEpilogueISK_SL_SL_NS1F_6thread17LinearCombinationISK_Li1EffLNS1K_9ScaleType4KindE0ELNS_15FloatRoundStyleE2ESK_EENS1_15EpilogueDefaultEEEEEvvEEEEvNT_6ParamsE,"a",@progbits
	.sectionflags	@""
	.align	4
.nv.constant0._ZN7cutlass13device_kernelINS_4gemm6kernel13GemmUniversalIN4cute5tupleIJiiiiEEENS1_10collective13CollectiveMmaINS1_37MainloopSm90TmaGmmaWarpSpecializedFP8ILi4ENS5_IJNS4_1CILi2EEESB_NSA_ILi1EEEEEENS1_35KernelTmaWarpSpecializedCooperativeEEENS5_IJNSA_ILi256EEENSA_ILi128EEENSA_ILi32EEEEEENS_12float_e5m2_tENS5_IJlSC_lEEESK_SL_NS4_8TiledMMAINS4_8MMA_AtomIJNS4_4SM904GMMA31MMA_64x128x32_F32E5M2E5M2_SS_TNILNSP_7ScaleInE1ELSR_1EEEEEENS4_6LayoutINS5_IJSB_SC_SC_EEENS5_IJSC_NSA_ILi0EEESW_EEEEENS5_IJNS4_10UnderscoreESZ_SZ_EEEEENS4_23SM90_TMA_LOAD_MULTICASTENS4_14ComposedLayoutINS4_7SwizzleILi1ELi4ELi3EEENS4_18smem_ptr_flag_bitsILi8EEENSU_INS5_IJNSA_ILi8EEESI_EEENS5_IJSI_SC_EEEEEEEvNS4_8identityES12_S1C_vS1D_EENS_8epilogue10collective6detail29Sm90TmaWarpSpecializedAdapterINS1G_15DefaultEpilogueISK_SL_SL_NS1F_6thread17LinearCombinationISK_Li1EffLNS1K_9ScaleType4KindE0ELNS_15FloatRoundStyleE2ESK_EENS1_15EpilogueDefaultEEEEEvvEEEEvNT_6ParamsE:
	.zero		1664


//--------------------- SYMBOLS --------------------------

	.type		.nv.reservedSmem.offset0,@object
	.size		.nv.reservedSmem.offset0,0x4
